	.target	sm_100a

	.elftype	@"ET_EXEC"


//--------------------- .note.nv.tkinfo           --------------------------
	.section	.note.nv.tkinfo,"",@"SHT_NOTE"
	.sectionflags	@"SHF_NOTE_NV_TKINFO"
	.tkinfo
        /*0018*/ 	.word	0x00000002
        /*0030*/ 	.string	""
        /*0030*/ 	.string	"ptxas"
        /*0030*/ 	.string	"Cuda compilation tools, release 13.0, V13.0.88"
        /*0030*/ 	.string	"Build cuda_13.0.r13.0/compiler.36424714_0"
        /*0030*/ 	.string	"-arch sm_100a -m 64 "



//--------------------- .note.nv.cuinfo           --------------------------
	.section	.note.nv.cuinfo,"",@"SHT_NOTE"
	.sectionflags	@"SHF_NOTE_NV_CUINFO"
        /*0018*/ 	.short	0x0002
        /*001a*/ 	.short	0x0064
        /*001c*/ 	.short	0x0082
	.zero		2


//--------------------- .nv.info                  --------------------------
	.section	.nv.info,"",@"SHT_CUDA_INFO"
	.align	4


	//----- nvinfo : EIATTR_REGCOUNT
	.align		4
        /*0000*/ 	.byte	0x04, 0x2f
        /*0002*/ 	.short	(.L_19 - .L_18)
	.align		4
.L_18:
        /*0004*/ 	.word	index@(_ZN7cutlass13device_kernelINS_4gemm6kernel13GemmUniversalIN4cute5tupleIJiiiiEEENS1_10collective13CollectiveMmaINS1_35MainloopSm100TmaUmmaWarpSpecializedILi4ELi2ELi4ENS5_IJNS4_1CILi1EEESB_SB_EEEEENS5_IJNSA_ILi64EEENSA_ILi128EEENSA_ILi256EEEEEENS_12float_e4m3_tENS5_IJlSB_lEEESI_SJ_NS4_8TiledMMAINS4_8MMA_AtomIJNS4_10MMA_TraitsINS4_19SM100_MMA_F8F6F4_SSEJSI_SI_fSE_SF_NS4_17integral_constantINS4_4UMMA5MajorELSQ_0EEESR_NSO_INSP_7ScaleInELSS_0EEEST_EEEEEENS4_6LayoutISC_NS5_IJNSA_ILi0EEESX_SX_EEEEENS5_IJNS4_10UnderscoreES10_S10_EEEEENS4_13SM90_TMA_LOADENS4_14ComposedLayoutINS4_7SwizzleILi3ELi4ELi3EEENS4_18smem_ptr_flag_bitsILi8EEENSW_INS5_IJNSA_ILi8EEESF_EEENS5_IJSF_SB_EEEEEEEvNS4_8identityES13_S1D_vS1E_EENS_8epilogue10collective18CollectiveEpilogueINS1G_23Sm100TmaWarpSpecializedILi2ELi2ELi32ELb0ELb0EEEJSH_NS5_IJNSW_ISE_SB_EES1L_EEESI_SJ_SI_SJ_NS1G_6fusion15FusionCallbacksIS1K_NS1N_17LinearCombinationISI_fSI_fLNS_15FloatRoundStyleE2EEESH_S1M_JEEENS4_5SM1004TMEM4LOAD26SM100_TMEM_LOAD_16dp32b32xES13_NS14_INS15_ILi2ELi4ELi3EEES18_NSW_INS5_IJS19_SE_EEENS5_IJSE_SB_EEEEEEENS4_39AutoVectorizingCopyWithAssumedAlignmentILi128EEENS4_14SM90_TMA_STOREES21_S23_S23_EEEvvEEEEvNT_6ParamsE)
        /*0008*/ 	.word	0x00000080


	//----- nvinfo : EIATTR_FRAME_SIZE
	.align		4
.L_19:
        /*000c*/ 	.byte	0x04, 0x11
        /*000e*/ 	.short	(.L_21 - .L_20)
	.align		4
.L_20:
        /*0010*/ 	.word	index@($__internal_2_$__cuda_sm10x_tcgen05_guardrail_trap_unallocated_columns_being_dealloced)
        /*0014*/ 	.word	0x00000000


	//----- nvinfo : EIATTR_FRAME_SIZE
	.align		4
.L_21:
        /*0018*/ 	.byte	0x04, 0x11
        /*001a*/ 	.short	(.L_23 - .L_22)
	.align		4
.L_22:
        /*001c*/ 	.word	index@($__internal_1_$__cuda_sm10x_tcgen05_guardrail_trap_phase_invalid_during_alloc)
        /*0020*/ 	.word	0x00000000


	//----- nvinfo : EIATTR_FRAME_SIZE
	.align		4
.L_23:
        /*0024*/ 	.byte	0x04, 0x11
        /*0026*/ 	.short	(.L_25 - .L_24)
	.align		4
.L_24:
        /*0028*/ 	.word	index@($__internal_0_$__cuda_sm10x_tcgen05_guardrail_trap_col_being_dealloced_not_returned_by_alloc)
        /*002c*/ 	.word	0x00000000


	//----- nvinfo : EIATTR_FRAME_SIZE
	.align		4
.L_25:
        /*0030*/ 	.byte	0x04, 0x11
        /*0032*/ 	.short	(.L_27 - .L_26)
	.align		4
.L_26:
        /*0034*/ 	.word	index@(_ZN7cutlass13device_kernelINS_4gemm6kernel13GemmUniversalIN4cute5tupleIJiiiiEEENS1_10collective13CollectiveMmaINS1_35MainloopSm100TmaUmmaWarpSpecializedILi4ELi2ELi4ENS5_IJNS4_1CILi1EEESB_SB_EEEEENS5_IJNSA_ILi64EEENSA_ILi128EEENSA_ILi256EEEEEENS_12float_e4m3_tENS5_IJlSB_lEEESI_SJ_NS4_8TiledMMAINS4_8MMA_AtomIJNS4_10MMA_TraitsINS4_19SM100_MMA_F8F6F4_SSEJSI_SI_fSE_SF_NS4_17integral_constantINS4_4UMMA5MajorELSQ_0EEESR_NSO_INSP_7ScaleInELSS_0EEEST_EEEEEENS4_6LayoutISC_NS5_IJNSA_ILi0EEESX_SX_EEEEENS5_IJNS4_10UnderscoreES10_S10_EEEEENS4_13SM90_TMA_LOADENS4_14ComposedLayoutINS4_7SwizzleILi3ELi4ELi3EEENS4_18smem_ptr_flag_bitsILi8EEENSW_INS5_IJNSA_ILi8EEESF_EEENS5_IJSF_SB_EEEEEEEvNS4_8identityES13_S1D_vS1E_EENS_8epilogue10collective18CollectiveEpilogueINS1G_23Sm100TmaWarpSpecializedILi2ELi2ELi32ELb0ELb0EEEJSH_NS5_IJNSW_ISE_SB_EES1L_EEESI_SJ_SI_SJ_NS1G_6fusion15FusionCallbacksIS1K_NS1N_17LinearCombinationISI_fSI_fLNS_15FloatRoundStyleE2EEESH_S1M_JEEENS4_5SM1004TMEM4LOAD26SM100_TMEM_LOAD_16dp32b32xES13_NS14_INS15_ILi2ELi4ELi3EEES18_NSW_INS5_IJS19_SE_EEENS5_IJSE_SB_EEEEEEENS4_39AutoVectorizingCopyWithAssumedAlignmentILi128EEENS4_14SM90_TMA_STOREES21_S23_S23_EEEvvEEEEvNT_6ParamsE)
        /*0038*/ 	.word	0x00000000


	//----- nvinfo : EIATTR_MIN_STACK_SIZE
	.align		4
.L_27:
        /*003c*/ 	.byte	0x04, 0x12
        /*003e*/ 	.short	(.L_29 - .L_28)
	.align		4
.L_28:
        /*0040*/ 	.word	index@(_ZN7cutlass13device_kernelINS_4gemm6kernel13GemmUniversalIN4cute5tupleIJiiiiEEENS1_10collective13CollectiveMmaINS1_35MainloopSm100TmaUmmaWarpSpecializedILi4ELi2ELi4ENS5_IJNS4_1CILi1EEESB_SB_EEEEENS5_IJNSA_ILi64EEENSA_ILi128EEENSA_ILi256EEEEEENS_12float_e4m3_tENS5_IJlSB_lEEESI_SJ_NS4_8TiledMMAINS4_8MMA_AtomIJNS4_10MMA_TraitsINS4_19SM100_MMA_F8F6F4_SSEJSI_SI_fSE_SF_NS4_17integral_constantINS4_4UMMA5MajorELSQ_0EEESR_NSO_INSP_7ScaleInELSS_0EEEST_EEEEEENS4_6LayoutISC_NS5_IJNSA_ILi0EEESX_SX_EEEEENS5_IJNS4_10UnderscoreES10_S10_EEEEENS4_13SM90_TMA_LOADENS4_14ComposedLayoutINS4_7SwizzleILi3ELi4ELi3EEENS4_18smem_ptr_flag_bitsILi8EEENSW_INS5_IJNSA_ILi8EEESF_EEENS5_IJSF_SB_EEEEEEEvNS4_8identityES13_S1D_vS1E_EENS_8epilogue10collective18CollectiveEpilogueINS1G_23Sm100TmaWarpSpecializedILi2ELi2ELi32ELb0ELb0EEEJSH_NS5_IJNSW_ISE_SB_EES1L_EEESI_SJ_SI_SJ_NS1G_6fusion15FusionCallbacksIS1K_NS1N_17LinearCombinationISI_fSI_fLNS_15FloatRoundStyleE2EEESH_S1M_JEEENS4_5SM1004TMEM4LOAD26SM100_TMEM_LOAD_16dp32b32xES13_NS14_INS15_ILi2ELi4ELi3EEES18_NSW_INS5_IJS19_SE_EEENS5_IJSE_SB_EEEEEEENS4_39AutoVectorizingCopyWithAssumedAlignmentILi128EEENS4_14SM90_TMA_STOREES21_S23_S23_EEEvvEEEEvNT_6ParamsE)
        /*0044*/ 	.word	0x00000000
.L_29:


//--------------------- .nv.compat                --------------------------
	.section	.nv.compat,"",@"SHT_CUDA_COMPAT_INFO"
	.align	4
        /*0000*/ 	.byte	0x02, 0x09, 0x01, 0x00, 0x02, 0x02, 0x02, 0x00, 0x02, 0x05, 0x05, 0x00, 0x03, 0x07, 0x01, 0x01
        /*0010*/ 	.byte	0x02, 0x03, 0x01, 0x00, 0x02, 0x06, 0x01, 0x00, 0x04, 0x0b, 0x08, 0x00, 0x09, 0x00, 0x00, 0x00
        /*0020*/ 	.byte	0x00, 0x00, 0x00, 0x00


//--------------------- .nv.info._ZN7cutlass13device_kernelINS_4gemm6kernel13GemmUniversalIN4cute5tupleIJiiiiEEENS1_10collective13CollectiveMmaINS1_35MainloopSm100TmaUmmaWarpSpecializedILi4ELi2ELi4ENS5_IJNS4_1CILi1EEESB_SB_EEEEENS5_IJNSA_ILi64EEENSA_ILi128EEENSA_ILi256EEEEEENS_12float_e4m3_tENS5_IJlSB_lEEESI_SJ_NS4_8TiledMMAINS4_8MMA_AtomIJNS4_10MMA_TraitsINS4_19SM100_MMA_F8F6F4_SSEJSI_SI_fSE_SF_NS4_17integral_constantINS4_4UMMA5MajorELSQ_0EEESR_NSO_INSP_7ScaleInELSS_0EEEST_EEEEEENS4_6LayoutISC_NS5_IJNSA_ILi0EEESX_SX_EEEEENS5_IJNS4_10UnderscoreES10_S10_EEEEENS4_13SM90_TMA_LOADENS4_14ComposedLayoutINS4_7SwizzleILi3ELi4ELi3EEENS4_18smem_ptr_flag_bitsILi8EEENSW_INS5_IJNSA_ILi8EEESF_EEENS5_IJSF_SB_EEEEEEEvNS4_8identityES13_S1D_vS1E_EENS_8epilogue10collective18CollectiveEpilogueINS1G_23Sm100TmaWarpSpecializedILi2ELi2ELi32ELb0ELb0EEEJSH_NS5_IJNSW_ISE_SB_EES1L_EEESI_SJ_SI_SJ_NS1G_6fusion15FusionCallbacksIS1K_NS1N_17LinearCombinationISI_fSI_fLNS_15FloatRoundStyleE2EEESH_S1M_JEEENS4_5SM1004TMEM4LOAD26SM100_TMEM_LOAD_16dp32b32xES13_NS14_INS15_ILi2ELi4ELi3EEES18_NSW_INS5_IJS19_SE_EEENS5_IJSE_SB_EEEEEEENS4_39AutoVectorizingCopyWithAssumedAlignmentILi128EEENS4_14SM90_TMA_STOREES21_S23_S23_EEEvvEEEEvNT_6ParamsE --------------------------
	.section	.nv.info._ZN7cutlass13device_kernelINS_4gemm6kernel13GemmUniversalIN4cute5tupleIJiiiiEEENS1_10collective13CollectiveMmaINS1_35MainloopSm100TmaUmmaWarpSpecializedILi4ELi2ELi4ENS5_IJNS4_1CILi1EEESB_SB_EEEEENS5_IJNSA_ILi64EEENSA_ILi128EEENSA_ILi256EEEEEENS_12float_e4m3_tENS5_IJlSB_lEEESI_SJ_NS4_8TiledMMAINS4_8MMA_AtomIJNS4_10MMA_TraitsINS4_19SM100_MMA_F8F6F4_SSEJSI_SI_fSE_SF_NS4_17integral_constantINS4_4UMMA5MajorELSQ_0EEESR_NSO_INSP_7ScaleInELSS_0EEEST_EEEEEENS4_6LayoutISC_NS5_IJNSA_ILi0EEESX_SX_EEEEENS5_IJNS4_10UnderscoreES10_S10_EEEEENS4_13SM90_TMA_LOADENS4_14ComposedLayoutINS4_7SwizzleILi3ELi4ELi3EEENS4_18smem_ptr_flag_bitsILi8EEENSW_INS5_IJNSA_ILi8EEESF_EEENS5_IJSF_SB_EEEEEEEvNS4_8identityES13_S1D_vS1E_EENS_8epilogue10collective18CollectiveEpilogueINS1G_23Sm100TmaWarpSpecializedILi2ELi2ELi32ELb0ELb0EEEJSH_NS5_IJNSW_ISE_SB_EES1L_EEESI_SJ_SI_SJ_NS1G_6fusion15FusionCallbacksIS1K_NS1N_17LinearCombinationISI_fSI_fLNS_15FloatRoundStyleE2EEESH_S1M_JEEENS4_5SM1004TMEM4LOAD26SM100_TMEM_LOAD_16dp32b32xES13_NS14_INS15_ILi2ELi4ELi3EEES18_NSW_INS5_IJS19_SE_EEENS5_IJSE_SB_EEEEEEENS4_39AutoVectorizingCopyWithAssumedAlignmentILi128EEENS4_14SM90_TMA_STOREES21_S23_S23_EEEvvEEEEvNT_6ParamsE,"",@"SHT_CUDA_INFO"
	.sectionflags	@""
	.align	4


	//----- nvinfo : EIATTR_CUDA_API_VERSION
	.align		4
        /*0000*/ 	.byte	0x04, 0x37
        /*0002*/ 	.short	(.L_31 - .L_30)
.L_30:
        /*0004*/ 	.word	0x00000082


	//----- nvinfo : EIATTR_KPARAM_INFO
	.align		4
.L_31:
        /*0008*/ 	.byte	0x04, 0x17
        /*000a*/ 	.short	(.L_33 - .L_32)
.L_32:
        /*000c*/ 	.word	0x00000000
        /*0010*/ 	.short	0x0000
        /*0012*/ 	.short	0x0000
        /*0014*/ 	.byte	0x00, 0xf0, 0x01, 0x20


	//----- nvinfo : EIATTR_AT_ENTRY_FRAGMENTS
	.align		4
.L_33:
        /*0018*/ 	.byte	0x04, 0x4f
        /*001a*/ 	.short	(.L_35 - .L_34)


	//   ....[0]....
.L_34:
        /*001c*/ 	.word	0x00000006


	//----- nvinfo : EIATTR_RESERVED_SMEM_USED
	.align		4
.L_35:
        /*0020*/ 	.byte	0x01, 0x41
	.zero		2


	//----- nvinfo : EIATTR_SPARSE_MMA_MASK
	.align		4
        /*0024*/ 	.byte	0x03, 0x50
        /*0026*/ 	.short	0x0000


	//----- nvinfo : EIATTR_TCGEN05_1CTA_USED
	.align		4
        /*0028*/ 	.byte	0x01, 0x51
	.zero		2


	//----- nvinfo : EIATTR_MAXREG_COUNT
	.align		4
        /*002c*/ 	.byte	0x03, 0x1b
        /*002e*/ 	.short	0x00ff


	//----- nvinfo : EIATTR_NUM_BARRIERS
	.align		4
        /*0030*/ 	.byte	0x02, 0x4c
        /*0032*/ 	.byte	0x07
	.zero		1


	//----- nvinfo : EIATTR_EXTERNS
	.align		4
        /*0034*/ 	.byte	0x04, 0x0f
        /*0036*/ 	.short	(.L_37 - .L_36)


	//   ....[0]....
	.align		4
.L_36:
        /*0038*/ 	.word	index@(__assertfail)


	//----- nvinfo : EIATTR_MERCURY_ISA_VERSION
	.align		4
.L_37:
        /*003c*/ 	.byte	0x03, 0x5f
        /*003e*/ 	.short	0x0101


	//----- nvinfo : EIATTR_INT_WARP_WIDE_INSTR_OFFSETS
	.align		4
        /*0040*/ 	.byte	0x04, 0x31
        /*0042*/ 	.short	(.L_39 - .L_38)


	//   ....[0]....
.L_38:
        /*0044*/ 	.word	0x00001f10


	//   ....[1]....
        /*0048*/ 	.word	0x00003b80


	//   ....[2]....
        /*004c*/ 	.word	0x00003ba0


	//   ....[3]....
        /*0050*/ 	.word	0x00003bd0


	//   ....[4]....
        /*0054*/ 	.word	0x00004500


	//   ....[5]....
        /*0058*/ 	.word	0x00004570


	//   ....[6]....
        /*005c*/ 	.word	0x00004750


	//   ....[7]....
        /*0060*/ 	.word	0x000048b0


	//----- nvinfo : EIATTR_COOP_GROUP_MASK_REGIDS
	.align		4
.L_39:
        /*0064*/ 	.byte	0x04, 0x29
        /*0066*/ 	.short	(.L_41 - .L_40)


	//   ....[0]....
.L_40:
        /*0068*/ 	.word	0xffffffff


	//   ....[1]....
        /*006c*/ 	.word	0xffffffff


	//   ....[2]....
        /*0070*/ 	.word	0xffffffff


	//   ....[3]....
        /*0074*/ 	.word	0xffffffff


	//   ....[4]....
        /*0078*/ 	.word	0xffffffff


	//   ....[5]....
        /*007c*/ 	.word	0xffffffff


	//   ....[6]....
        /*0080*/ 	.word	0xffffffff


	//   ....[7]....
        /*0084*/ 	.word	0xffffffff


	//   ....[8]....
        /*0088*/ 	.word	0xffffffff


	//   ....[9]....
        /*008c*/ 	.word	0xffffffff


	//   ....[10]....
        /*0090*/ 	.word	0xffffffff


	//   ....[11]....
        /*0094*/ 	.word	0xffffffff


	//   ....[12]....
        /*0098*/ 	.word	0xffffffff


	//----- nvinfo : EIATTR_COOP_GROUP_INSTR_OFFSETS
	.align		4
.L_41:
        /*009c*/ 	.byte	0x04, 0x28
        /*009e*/ 	.short	(.L_43 - .L_42)


	//   ....[0]....
.L_42:
        /*00a0*/ 	.word	0x00000090


	//   ....[1]....
        /*00a4*/ 	.word	0x000004d0


	//   ....[2]....
        /*00a8*/ 	.word	0x00000640


	//   ....[3]....
        /*00ac*/ 	.word	0x000007a0


	//   ....[4]....
        /*00b0*/ 	.word	0x000008a0


	//   ....[5]....
        /*00b4*/ 	.word	0x00000a10


	//   ....[6]....
        /*00b8*/ 	.word	0x00000bb0


	//   ....[7]....
        /*00bc*/ 	.word	0x00001df0


	//   ....[8]....
        /*00c0*/ 	.word	0x00002bd0


	//   ....[9]....
        /*00c4*/ 	.word	0x00002de0


	//   ....[10]....
        /*00c8*/ 	.word	0x00002e10


	//   ....[11]....
        /*00cc*/ 	.word	0x00003a60


	//   ....[12]....
        /*00d0*/ 	.word	0x00003c90


	//----- nvinfo : EIATTR_VRC_CTA_INIT_COUNT
	.align		4
.L_43:
        /*00d4*/ 	.byte	0x02, 0x4a
        /*00d6*/ 	.byte	0x80
	.zero		1


	//----- nvinfo : EIATTR_SYSCALL_OFFSETS
	.align		4
        /*00d8*/ 	.byte	0x04, 0x46
        /*00da*/ 	.short	(.L_45 - .L_44)


	//   ....[0]....
.L_44:
        /*00dc*/ 	.word	0x000052f0


	//   ....[1]....
        /*00e0*/ 	.word	0x00005430


	//   ....[2]....
        /*00e4*/ 	.word	0x00005c30


	//   ....[3]....
        /*00e8*/ 	.word	0x000069c0


	//----- nvinfo : EIATTR_MBARRIER_INSTR_OFFSETS
	.align		4
.L_45:
        /*00ec*/ 	.byte	0x04, 0x39
        /*00ee*/ 	.short	(.L_47 - .L_46)


	//   ....[0]....
.L_46:
        /*00f0*/ 	.word	0x000005b0
        /*00f4*/ 	.word	0x000000ff
        /*00f8*/ 	.word	0x00000000
        /*00fc*/ 	.short	0x0100
        /*00fe*/ 	.byte	0x05
	.zero		1


	//   ....[1]....
        /*0100*/ 	.word	0x000005c0
        /*0104*/ 	.word	0x000000ff
        /*0108*/ 	.word	0x00000020
        /*010c*/ 	.short	0x0100
        /*010e*/ 	.byte	0x05
	.zero		1


	//   ....[2]....
        /*0110*/ 	.word	0x000005d0
        /*0114*/ 	.word	0x000000ff
        /*0118*/ 	.word	0x00000008
        /*011c*/ 	.short	0x0100
        /*011e*/ 	.byte	0x05
	.zero		1


	//   ....[3]....
        /*0120*/ 	.word	0x000005e0
        /*0124*/ 	.word	0x000000ff
        /*0128*/ 	.word	0x00000028
        /*012c*/ 	.short	0x0100
        /*012e*/ 	.byte	0x05
	.zero		1


	//   ....[4]....
        /*0130*/ 	.word	0x000005f0
        /*0134*/ 	.word	0x000000ff
        /*0138*/ 	.word	0x00000010
        /*013c*/ 	.short	0x0100
        /*013e*/ 	.byte	0x05
	.zero		1


	//   ....[5]....
        /*0140*/ 	.word	0x00000600
        /*0144*/ 	.word	0x000000ff
        /*0148*/ 	.word	0x00000030
        /*014c*/ 	.short	0x0100
        /*014e*/ 	.byte	0x05
	.zero		1


	//   ....[6]....
        /*0150*/ 	.word	0x00000610
        /*0154*/ 	.word	0x000000ff
        /*0158*/ 	.word	0x00000018
        /*015c*/ 	.short	0x0100
        /*015e*/ 	.byte	0x05
	.zero		1


	//   ....[7]....
        /*0160*/ 	.word	0x00000620
        /*0164*/ 	.word	0x000000ff
        /*0168*/ 	.word	0x00000038
        /*016c*/ 	.short	0x0100
        /*016e*/ 	.byte	0x05
	.zero		1


	//   ....[8]....
        /*0170*/ 	.word	0x00000750
        /*0174*/ 	.word	0x000000ff
        /*0178*/ 	.word	0x00000040
        /*017c*/ 	.short	0x0100
        /*017e*/ 	.byte	0x07
	.zero		1


	//   ....[9]....
        /*0180*/ 	.word	0x00000760
        /*0184*/ 	.word	0x000000ff
        /*0188*/ 	.word	0x00000050
        /*018c*/ 	.short	0x0100
        /*018e*/ 	.byte	0x07
	.zero		1


	//   ....[10]....
        /*0190*/ 	.word	0x00000770
        /*0194*/ 	.word	0x000000ff
        /*0198*/ 	.word	0x00000048
        /*019c*/ 	.short	0x0100
        /*019e*/ 	.byte	0x07
	.zero		1


	//   ....[11]....
        /*01a0*/ 	.word	0x00000780
        /*01a4*/ 	.word	0x000000ff
        /*01a8*/ 	.word	0x00000058
        /*01ac*/ 	.short	0x0100
        /*01ae*/ 	.byte	0x07
	.zero		1


	//   ....[12]....
        /*01b0*/ 	.word	0x00000870
        /*01b4*/ 	.word	0x000000ff
        /*01b8*/ 	.word	0x00000060
        /*01bc*/ 	.short	0x0100
        /*01be*/ 	.byte	0x05
	.zero		1


	//   ....[13]....
        /*01c0*/ 	.word	0x00000880
        /*01c4*/ 	.word	0x000000ff
        /*01c8*/ 	.word	0x00000068
        /*01cc*/ 	.short	0x0100
        /*01ce*/ 	.byte	0x05
	.zero		1


	//   ....[14]....
        /*01d0*/ 	.word	0x000009c0
        /*01d4*/ 	.word	0x000000ff
        /*01d8*/ 	.word	0x00000070
        /*01dc*/ 	.short	0x0100
        /*01de*/ 	.byte	0x05
	.zero		1


	//   ....[15]....
        /*01e0*/ 	.word	0x000009d0
        /*01e4*/ 	.word	0x000000ff
        /*01e8*/ 	.word	0x00000080
        /*01ec*/ 	.short	0x0100
        /*01ee*/ 	.byte	0x05
	.zero		1


	//   ....[16]....
        /*01f0*/ 	.word	0x000009e0
        /*01f4*/ 	.word	0x000000ff
        /*01f8*/ 	.word	0x00000078
        /*01fc*/ 	.short	0x0100
        /*01fe*/ 	.byte	0x05
	.zero		1


	//   ....[17]....
        /*0200*/ 	.word	0x000009f0
        /*0204*/ 	.word	0x000000ff
        /*0208*/ 	.word	0x00000088
        /*020c*/ 	.short	0x0100
        /*020e*/ 	.byte	0x05
	.zero		1


	//   ....[18]....
        /*0210*/ 	.word	0x00000b20
        /*0214*/ 	.word	0x000000ff
        /*0218*/ 	.word	0x00000090
        /*021c*/ 	.short	0x0100
        /*021e*/ 	.byte	0x07
	.zero		1


	//   ....[19]....
        /*0220*/ 	.word	0x00000b30
        /*0224*/ 	.word	0x000000ff
        /*0228*/ 	.word	0x000000b0
        /*022c*/ 	.short	0x0100
        /*022e*/ 	.byte	0x07
	.zero		1


	//   ....[20]....
        /*0230*/ 	.word	0x00000b40
        /*0234*/ 	.word	0x000000ff
        /*0238*/ 	.word	0x00000098
        /*023c*/ 	.short	0x0100
        /*023e*/ 	.byte	0x07
	.zero		1


	//   ....[21]....
        /*0240*/ 	.word	0x00000b50
        /*0244*/ 	.word	0x000000ff
        /*0248*/ 	.word	0x000000b8
        /*024c*/ 	.short	0x0100
        /*024e*/ 	.byte	0x07
	.zero		1


	//   ....[22]....
        /*0250*/ 	.word	0x00000b60
        /*0254*/ 	.word	0x000000ff
        /*0258*/ 	.word	0x000000a0
        /*025c*/ 	.short	0x0100
        /*025e*/ 	.byte	0x07
	.zero		1


	//   ....[23]....
        /*0260*/ 	.word	0x00000b70
        /*0264*/ 	.word	0x000000ff
        /*0268*/ 	.word	0x000000c0
        /*026c*/ 	.short	0x0100
        /*026e*/ 	.byte	0x07
	.zero		1


	//   ....[24]....
        /*0270*/ 	.word	0x00000b80
        /*0274*/ 	.word	0x000000ff
        /*0278*/ 	.word	0x000000a8
        /*027c*/ 	.short	0x0100
        /*027e*/ 	.byte	0x07
	.zero		1


	//   ....[25]....
        /*0280*/ 	.word	0x00000b90
        /*0284*/ 	.word	0x000000ff
        /*0288*/ 	.word	0x000000c8
        /*028c*/ 	.short	0x0100
        /*028e*/ 	.byte	0x07
	.zero		1


	//   ....[26]....
        /*0290*/ 	.word	0x00000c80
        /*0294*/ 	.word	0x000000ff
        /*0298*/ 	.word	0x000000d0
        /*029c*/ 	.short	0x0100
        /*029e*/ 	.byte	0x05
	.zero		1


	//   ....[27]....
        /*02a0*/ 	.word	0x00000c90
        /*02a4*/ 	.word	0x000000ff
        /*02a8*/ 	.word	0x000000e0
        /*02ac*/ 	.short	0x0100
        /*02ae*/ 	.byte	0x05
	.zero		1


	//   ....[28]....
        /*02b0*/ 	.word	0x00000ca0
        /*02b4*/ 	.word	0x000000ff
        /*02b8*/ 	.word	0x000000d8
        /*02bc*/ 	.short	0x0100
        /*02be*/ 	.byte	0x05
	.zero		1


	//   ....[29]....
        /*02c0*/ 	.word	0x00000cb0
        /*02c4*/ 	.word	0x000000ff
        /*02c8*/ 	.word	0x000000e8
        /*02cc*/ 	.short	0x0100
        /*02ce*/ 	.byte	0x05
	.zero		1


	//   ....[30]....
        /*02d0*/ 	.word	0x00001590
        /*02d4*/ 	.word	0x00000003
        /*02d8*/ 	.word	0x000000e0
        /*02dc*/ 	.short	0x010a
        /*02de*/ 	.byte	0xff
	.zero		1


	//   ....[31]....
        /*02e0*/ 	.word	0x000015c0
        /*02e4*/ 	.word	0x00000003
        /*02e8*/ 	.word	0x000000d0
        /*02ec*/ 	.short	0x0101
        /*02ee*/ 	.byte	0xff
	.zero		1


	//   ....[32]....
        /*02f0*/ 	.word	0x00001690
        /*02f4*/ 	.word	0x000000ff
        /*02f8*/ 	.word	0x00000020
        /*02fc*/ 	.short	0x010a
        /*02fe*/ 	.byte	0x08
	.zero		1


	//   ....[33]....
        /*0300*/ 	.word	0x00001730
        /*0304*/ 	.word	0x000000ff
        /*0308*/ 	.word	0x00000020
        /*030c*/ 	.short	0x010a
        /*030e*/ 	.byte	0x21
	.zero		1


	//   ....[34]....
        /*0310*/ 	.word	0x00001880
        /*0314*/ 	.word	0x000000ff
        /*0318*/ 	.word	0x00000020
        /*031c*/ 	.short	0x010a
        /*031e*/ 	.byte	0x08
	.zero		1


	//   ....[35]....
        /*0320*/ 	.word	0x00001a50
        /*0324*/ 	.word	0x000000ff
        /*0328*/ 	.word	0x00000068
        /*032c*/ 	.short	0x0101
        /*032e*/ 	.byte	0x04
	.zero		1


	//   ....[36]....
        /*0330*/ 	.word	0x00001a70
        /*0334*/ 	.word	0x000000ff
        /*0338*/ 	.word	0x00000020
        /*033c*/ 	.short	0x010a
        /*033e*/ 	.byte	0x08
	.zero		1


	//   ....[37]....
        /*0340*/ 	.word	0x00001af0
        /*0344*/ 	.word	0x000000ff
        /*0348*/ 	.word	0x00000020
        /*034c*/ 	.short	0x010a
        /*034e*/ 	.byte	0x21
	.zero		1


	//   ....[38]....
        /*0350*/ 	.word	0x00001c40
        /*0354*/ 	.word	0x000000ff
        /*0358*/ 	.word	0x00000020
        /*035c*/ 	.short	0x010a
        /*035e*/ 	.byte	0x08
	.zero		1


	//   ....[39]....
        /*0360*/ 	.word	0x00001e20
        /*0364*/ 	.word	0x00000002
        /*0368*/ 	.word	0x00000070
        /*036c*/ 	.short	0x010a
        /*036e*/ 	.byte	0xff
	.zero		1


	//   ....[40]....
        /*0370*/ 	.word	0x00001ee0
        /*0374*/ 	.word	0x00000002
        /*0378*/ 	.word	0x00000000
        /*037c*/ 	.short	0x0101
        /*037e*/ 	.byte	0xff
	.zero		1


	//   ....[41]....
        /*0380*/ 	.word	0x00002440
        /*0384*/ 	.word	0x000000ff
        /*0388*/ 	.word	0x00000000
        /*038c*/ 	.short	0x010a
        /*038e*/ 	.byte	0x05
	.zero		1


	//   ....[42]....
        /*0390*/ 	.word	0x000024d0
        /*0394*/ 	.word	0x000000ff
        /*0398*/ 	.word	0x00000000
        /*039c*/ 	.short	0x010a
        /*039e*/ 	.byte	0x05
	.zero		1


	//   ....[43]....
        /*03a0*/ 	.word	0x00002560
        /*03a4*/ 	.word	0x000000ff
        /*03a8*/ 	.word	0x00000000
        /*03ac*/ 	.short	0x010a
        /*03ae*/ 	.byte	0x05
	.zero		1


	//   ....[44]....
        /*03b0*/ 	.word	0x00002600
        /*03b4*/ 	.word	0x00000000
        /*03b8*/ 	.word	0x00000000
        /*03bc*/ 	.short	0x010a
        /*03be*/ 	.byte	0xff
	.zero		1


	//   ....[45]....
        /*03c0*/ 	.word	0x00002720
        /*03c4*/ 	.word	0x00000000
        /*03c8*/ 	.word	0x000000d0
        /*03cc*/ 	.short	0x010a
        /*03ce*/ 	.byte	0xff
	.zero		1


	//   ....[46]....
        /*03d0*/ 	.word	0x00002780
        /*03d4*/ 	.word	0x00000004
        /*03d8*/ 	.word	0x00000000
        /*03dc*/ 	.short	0x0101
        /*03de*/ 	.byte	0xff
	.zero		1


	//   ....[47]....
        /*03e0*/ 	.word	0x000027a0
        /*03e4*/ 	.word	0x000000ff
        /*03e8*/ 	.word	0x00000080
        /*03ec*/ 	.short	0x010a
        /*03ee*/ 	.byte	0x05
	.zero		1


	//   ....[48]....
        /*03f0*/ 	.word	0x000028c0
        /*03f4*/ 	.word	0x00000000
        /*03f8*/ 	.word	0x00000070
        /*03fc*/ 	.short	0x010a
        /*03fe*/ 	.byte	0xff
	.zero		1


	//   ....[49]....
        /*0400*/ 	.word	0x000029d0
        /*0404*/ 	.word	0x00000000
        /*0408*/ 	.word	0x00000000
        /*040c*/ 	.short	0x0101
        /*040e*/ 	.byte	0xff
	.zero		1


	//   ....[50]....
        /*0410*/ 	.word	0x00002a60
        /*0414*/ 	.word	0x000000ff
        /*0418*/ 	.word	0x00000080
        /*041c*/ 	.short	0x0106
        /*041e*/ 	.byte	0x05
	.zero		1


	//   ....[51]....
        /*0420*/ 	.word	0x00002a80
        /*0424*/ 	.word	0x000000ff
        /*0428*/ 	.word	0x00000080
        /*042c*/ 	.short	0x010a
        /*042e*/ 	.byte	0x05
	.zero		1


	//   ....[52]....
        /*0430*/ 	.word	0x00002b10
        /*0434*/ 	.word	0x000000ff
        /*0438*/ 	.word	0x00000080
        /*043c*/ 	.short	0x0106
        /*043e*/ 	.byte	0x04
	.zero		1


	//   ....[53]....
        /*0440*/ 	.word	0x00002b50
        /*0444*/ 	.word	0x00000000
        /*0448*/ 	.word	0x00000080
        /*044c*/ 	.short	0x010a
        /*044e*/ 	.byte	0xff
	.zero		1


	//   ....[54]....
        /*0450*/ 	.word	0x00003110
        /*0454*/ 	.word	0x00000000
        /*0458*/ 	.word	0x00000070
        /*045c*/ 	.short	0x010a
        /*045e*/ 	.byte	0xff
	.zero		1


	//   ....[55]....
        /*0460*/ 	.word	0x00003220
        /*0464*/ 	.word	0x00000003
        /*0468*/ 	.word	0x00000000
        /*046c*/ 	.short	0x0101
        /*046e*/ 	.byte	0xff
	.zero		1


	//   ....[56]....
        /*0470*/ 	.word	0x00003230
        /*0474*/ 	.word	0x000000ff
        /*0478*/ 	.word	0x00000000
        /*047c*/ 	.short	0x010a
        /*047e*/ 	.byte	0x07
	.zero		1


	//   ....[57]....
        /*0480*/ 	.word	0x000032b0
        /*0484*/ 	.word	0x000000ff
        /*0488*/ 	.word	0x000000b0
        /*048c*/ 	.short	0x010a
        /*048e*/ 	.byte	0x06
	.zero		1


	//   ....[58]....
        /*0490*/ 	.word	0x00003380
        /*0494*/ 	.word	0x000000ff
        /*0498*/ 	.word	0x00000000
        /*049c*/ 	.short	0x010a
        /*049e*/ 	.byte	0x0b
	.zero		1


	//   ....[59]....
        /*04a0*/ 	.word	0x000034b0
        /*04a4*/ 	.word	0x000000ff
        /*04a8*/ 	.word	0x00000000
        /*04ac*/ 	.short	0x010a
        /*04ae*/ 	.byte	0x22
	.zero		1


	//   ....[60]....
        /*04b0*/ 	.word	0x00003890
        /*04b4*/ 	.word	0x000000ff
        /*04b8*/ 	.word	0x00000000
        /*04bc*/ 	.short	0x010a
        /*04be*/ 	.byte	0x06
	.zero		1


	//   ....[61]....
        /*04c0*/ 	.word	0x00003920
        /*04c4*/ 	.word	0x000000ff
        /*04c8*/ 	.word	0x00000000
        /*04cc*/ 	.short	0x010a
        /*04ce*/ 	.byte	0x06
	.zero		1


	//   ....[62]....
        /*04d0*/ 	.word	0x000039b0
        /*04d4*/ 	.word	0x000000ff
        /*04d8*/ 	.word	0x00000000
        /*04dc*/ 	.short	0x010a
        /*04de*/ 	.byte	0x06
	.zero		1


	//   ....[63]....
        /*04e0*/ 	.word	0x00003a40
        /*04e4*/ 	.word	0x000000ff
        /*04e8*/ 	.word	0x00000000
        /*04ec*/ 	.short	0x010a
        /*04ee*/ 	.byte	0x07
	.zero		1


	//   ....[64]....
        /*04f0*/ 	.word	0x00003ea0
        /*04f4*/ 	.word	0x00000000
        /*04f8*/ 	.word	0x00000070
        /*04fc*/ 	.short	0x010a
        /*04fe*/ 	.byte	0xff
	.zero		1


	//   ....[65]....
        /*0500*/ 	.word	0x00003f60
        /*0504*/ 	.word	0x00000000
        /*0508*/ 	.word	0x00000000
        /*050c*/ 	.short	0x0101
        /*050e*/ 	.byte	0xff
	.zero		1


	//   ....[66]....
        /*0510*/ 	.word	0x00004280
        /*0514*/ 	.word	0x000000ff
        /*0518*/ 	.word	0x00000068
        /*051c*/ 	.short	0x010a
        /*051e*/ 	.byte	0x07
	.zero		1


	//   ....[67]....
        /*0520*/ 	.word	0x00004470
        /*0524*/ 	.word	0x000000ff
        /*0528*/ 	.word	0x00000050
        /*052c*/ 	.short	0x010a
        /*052e*/ 	.byte	0x07
	.zero		1


	//   ....[68]....
        /*0530*/ 	.word	0x00004640
        /*0534*/ 	.word	0x000000ff
        /*0538*/ 	.word	0x00000040
        /*053c*/ 	.short	0x010b
        /*053e*/ 	.byte	0x07
	.zero		1


	//   ....[69]....
        /*0540*/ 	.word	0x000046b0
        /*0544*/ 	.word	0x000000ff
        /*0548*/ 	.word	0x00000000
        /*054c*/ 	.short	0x0101
        /*054e*/ 	.byte	0x08
	.zero		1


	//   ....[70]....
        /*0550*/ 	.word	0x000046e0
        /*0554*/ 	.word	0x000000ff
        /*0558*/ 	.word	0x00000058
        /*055c*/ 	.short	0x010a
        /*055e*/ 	.byte	0x07
	.zero		1


	//   ....[71]....
        /*0560*/ 	.word	0x000048f0
        /*0564*/ 	.word	0x000000ff
        /*0568*/ 	.word	0x00000048
        /*056c*/ 	.short	0x010b
        /*056e*/ 	.byte	0x07
	.zero		1


	//   ....[72]....
        /*0570*/ 	.word	0x00004910
        /*0574*/ 	.word	0x000000ff
        /*0578*/ 	.word	0x00000000
        /*057c*/ 	.short	0x0101
        /*057e*/ 	.byte	0x0d
	.zero		1


	//   ....[73]....
        /*0580*/ 	.word	0x00004940
        /*0584*/ 	.word	0x000000ff
        /*0588*/ 	.word	0x00000050
        /*058c*/ 	.short	0x010a
        /*058e*/ 	.byte	0x07
	.zero		1


	//   ....[74]....
        /*0590*/ 	.word	0x00004980
        /*0594*/ 	.word	0x00000000
        /*0598*/ 	.word	0x00000058
        /*059c*/ 	.short	0x010a
        /*059e*/ 	.byte	0xff
	.zero		1


	//   ....[75]....
        /*05a0*/ 	.word	0x00004cc0
        /*05a4*/ 	.word	0x00000000
        /*05a8*/ 	.word	0x00000070
        /*05ac*/ 	.short	0x010a
        /*05ae*/ 	.byte	0xff
	.zero		1


	//   ....[76]....
        /*05b0*/ 	.word	0x00004dd0
        /*05b4*/ 	.word	0x00000000
        /*05b8*/ 	.word	0x00000000
        /*05bc*/ 	.short	0x0101
        /*05be*/ 	.byte	0xff
	.zero		1


	//   ....[77]....
        /*05c0*/ 	.word	0x00005820
        /*05c4*/ 	.word	0x00000000
        /*05c8*/ 	.word	0x00000040
        /*05cc*/ 	.short	0x010a
        /*05ce*/ 	.byte	0xff
	.zero		1


	//   ....[78]....
        /*05d0*/ 	.word	0x00005890
        /*05d4*/ 	.word	0x00000071
        /*05d8*/ 	.word	0x00000090
        /*05dc*/ 	.short	0x010a
        /*05de*/ 	.byte	0xff
	.zero		1


	//   ....[79]....
        /*05e0*/ 	.word	0x00005970
        /*05e4*/ 	.word	0x00000000
        /*05e8*/ 	.word	0x00000040
        /*05ec*/ 	.short	0x010a
        /*05ee*/ 	.byte	0xff
	.zero		1


	//   ....[80]....
        /*05f0*/ 	.word	0x00005ab0
        /*05f4*/ 	.word	0x00000000
        /*05f8*/ 	.word	0x00000000
        /*05fc*/ 	.short	0x0101
        /*05fe*/ 	.byte	0xff
	.zero		1


	//   ....[81]....
        /*0600*/ 	.word	0x00005b10
        /*0604*/ 	.word	0x00000071
        /*0608*/ 	.word	0x00000090
        /*060c*/ 	.short	0x010a
        /*060e*/ 	.byte	0xff
	.zero		1


	//   ....[82]....
        /*0610*/ 	.word	0x00006660
        /*0614*/ 	.word	0x00000020
        /*0618*/ 	.word	0x00000040
        /*061c*/ 	.short	0x010a
        /*061e*/ 	.byte	0xff
	.zero		1


	//   ....[83]....
        /*0620*/ 	.word	0x00006720
        /*0624*/ 	.word	0x00000020
        /*0628*/ 	.word	0x00000040
        /*062c*/ 	.short	0x010a
        /*062e*/ 	.byte	0xff
	.zero		1


	//   ....[84]....
        /*0630*/ 	.word	0x00006840
        /*0634*/ 	.word	0x00000003
        /*0638*/ 	.word	0x00000000
        /*063c*/ 	.short	0x0101
        /*063e*/ 	.byte	0xff
	.zero		1


	//   ....[85]....
        /*0640*/ 	.word	0x00006c80
        /*0644*/ 	.word	0x000000ff
        /*0648*/ 	.word	0x00000000
        /*064c*/ 	.short	0x0101
        /*064e*/ 	.byte	0x05
	.zero		1


	//   ....[86]....
        /*0650*/ 	.word	0x000074c0
        /*0654*/ 	.word	0x00000003
        /*0658*/ 	.word	0x000000e0
        /*065c*/ 	.short	0x010a
        /*065e*/ 	.byte	0xff
	.zero		1


	//   ....[87]....
        /*0660*/ 	.word	0x00007520
        /*0664*/ 	.word	0x00000002
        /*0668*/ 	.word	0x00000020
        /*066c*/ 	.short	0x010a
        /*066e*/ 	.byte	0xff
	.zero		1


	//   ....[88]....
        /*0670*/ 	.word	0x00007580
        /*0674*/ 	.word	0x00000002
        /*0678*/ 	.word	0x00000020
        /*067c*/ 	.short	0x010a
        /*067e*/ 	.byte	0xff
	.zero		1


	//   ....[89]....
        /*0680*/ 	.word	0x000075d0
        /*0684*/ 	.word	0x00000002
        /*0688*/ 	.word	0x00000070
        /*068c*/ 	.short	0x010a
        /*068e*/ 	.byte	0xff
	.zero		1


	//   ....[90]....
        /*0690*/ 	.word	0x00007630
        /*0694*/ 	.word	0x00000000
        /*0698*/ 	.word	0x00000000
        /*069c*/ 	.short	0x010a
        /*069e*/ 	.byte	0xff
	.zero		1


	//   ....[91]....
        /*06a0*/ 	.word	0x00007690
        /*06a4*/ 	.word	0x00000000
        /*06a8*/ 	.word	0x00000000
        /*06ac*/ 	.short	0x010a
        /*06ae*/ 	.byte	0xff
	.zero		1


	//   ....[92]....
        /*06b0*/ 	.word	0x000076f0
        /*06b4*/ 	.word	0x00000000
        /*06b8*/ 	.word	0x00000000
        /*06bc*/ 	.short	0x010a
        /*06be*/ 	.byte	0xff
	.zero		1


	//   ....[93]....
        /*06c0*/ 	.word	0x00007740
        /*06c4*/ 	.word	0x00000000
        /*06c8*/ 	.word	0x000000d0
        /*06cc*/ 	.short	0x010a
        /*06ce*/ 	.byte	0xff
	.zero		1


	//   ....[94]....
        /*06d0*/ 	.word	0x000077a0
        /*06d4*/ 	.word	0x00000000
        /*06d8*/ 	.word	0x00000080
        /*06dc*/ 	.short	0x010a
        /*06de*/ 	.byte	0xff
	.zero		1


	//   ....[95]....
        /*06e0*/ 	.word	0x000077f0
        /*06e4*/ 	.word	0x00000000
        /*06e8*/ 	.word	0x00000070
        /*06ec*/ 	.short	0x010a
        /*06ee*/ 	.byte	0xff
	.zero		1


	//   ....[96]....
        /*06f0*/ 	.word	0x00007850
        /*06f4*/ 	.word	0x00000000
        /*06f8*/ 	.word	0x00000080
        /*06fc*/ 	.short	0x010a
        /*06fe*/ 	.byte	0xff
	.zero		1


	//   ....[97]....
        /*0700*/ 	.word	0x000078a0
        /*0704*/ 	.word	0x00000000
        /*0708*/ 	.word	0x00000070
        /*070c*/ 	.short	0x010a
        /*070e*/ 	.byte	0xff
	.zero		1


	//   ....[98]....
        /*0710*/ 	.word	0x00007900
        /*0714*/ 	.word	0x00000003
        /*0718*/ 	.word	0x000000b0
        /*071c*/ 	.short	0x010a
        /*071e*/ 	.byte	0xff
	.zero		1


	//   ....[99]....
        /*0720*/ 	.word	0x00007960
        /*0724*/ 	.word	0x00000000
        /*0728*/ 	.word	0x00000000
        /*072c*/ 	.short	0x010a
        /*072e*/ 	.byte	0xff
	.zero		1


	//   ....[100]....
        /*0730*/ 	.word	0x000079c0
        /*0734*/ 	.word	0x00000000
        /*0738*/ 	.word	0x00000000
        /*073c*/ 	.short	0x010a
        /*073e*/ 	.byte	0xff
	.zero		1


	//   ....[101]....
        /*0740*/ 	.word	0x00007a20
        /*0744*/ 	.word	0x00000000
        /*0748*/ 	.word	0x00000000
        /*074c*/ 	.short	0x010a
        /*074e*/ 	.byte	0xff
	.zero		1


	//   ....[102]....
        /*0750*/ 	.word	0x00007a80
        /*0754*/ 	.word	0x00000000
        /*0758*/ 	.word	0x00000000
        /*075c*/ 	.short	0x010a
        /*075e*/ 	.byte	0xff
	.zero		1


	//   ....[103]....
        /*0760*/ 	.word	0x00007ae0
        /*0764*/ 	.word	0x00000000
        /*0768*/ 	.word	0x00000000
        /*076c*/ 	.short	0x010a
        /*076e*/ 	.byte	0xff
	.zero		1


	//   ....[104]....
        /*0770*/ 	.word	0x00007b30
        /*0774*/ 	.word	0x00000000
        /*0778*/ 	.word	0x00000070
        /*077c*/ 	.short	0x010a
        /*077e*/ 	.byte	0xff
	.zero		1


	//   ....[105]....
        /*0780*/ 	.word	0x00007b90
        /*0784*/ 	.word	0x00000000
        /*0788*/ 	.word	0x00000068
        /*078c*/ 	.short	0x010a
        /*078e*/ 	.byte	0xff
	.zero		1


	//   ....[106]....
        /*0790*/ 	.word	0x00007bf0
        /*0794*/ 	.word	0x00000003
        /*0798*/ 	.word	0x00000050
        /*079c*/ 	.short	0x010a
        /*079e*/ 	.byte	0xff
	.zero		1


	//   ....[107]....
        /*07a0*/ 	.word	0x00007c50
        /*07a4*/ 	.word	0x00000003
        /*07a8*/ 	.word	0x00000058
        /*07ac*/ 	.short	0x010a
        /*07ae*/ 	.byte	0xff
	.zero		1


	//   ....[108]....
        /*07b0*/ 	.word	0x00007cb0
        /*07b4*/ 	.word	0x00000000
        /*07b8*/ 	.word	0x00000050
        /*07bc*/ 	.short	0x010a
        /*07be*/ 	.byte	0xff
	.zero		1


	//   ....[109]....
        /*07c0*/ 	.word	0x00007d00
        /*07c4*/ 	.word	0x00000000
        /*07c8*/ 	.word	0x00000070
        /*07cc*/ 	.short	0x010a
        /*07ce*/ 	.byte	0xff
	.zero		1


	//   ....[110]....
        /*07d0*/ 	.word	0x00007d50
        /*07d4*/ 	.word	0x00000000
        /*07d8*/ 	.word	0x00000040
        /*07dc*/ 	.short	0x010a
        /*07de*/ 	.byte	0xff
	.zero		1


	//   ....[111]....
        /*07e0*/ 	.word	0x00007da0
        /*07e4*/ 	.word	0x00000071
        /*07e8*/ 	.word	0x00000090
        /*07ec*/ 	.short	0x010a
        /*07ee*/ 	.byte	0xff
	.zero		1


	//   ....[112]....
        /*07f0*/ 	.word	0x00007df0
        /*07f4*/ 	.word	0x00000020
        /*07f8*/ 	.word	0x00000040
        /*07fc*/ 	.short	0x010a
        /*07fe*/ 	.byte	0xff
	.zero		1


	//----- nvinfo : EIATTR_NUM_MBARRIERS
	.align		4
.L_47:
        /*0800*/ 	.byte	0x03, 0x38
        /*0802*/ 	.short	0x001e


	//----- nvinfo : EIATTR_EXIT_INSTR_OFFSETS
	.align		4
        /*0804*/ 	.byte	0x04, 0x1c
        /*0806*/ 	.short	(.L_49 - .L_48)


	//   ....[0]....
.L_48:
        /*0808*/ 	.word	0x00002630


	//   ....[1]....
        /*080c*/ 	.word	0x00002b20


	//   ....[2]....
        /*0810*/ 	.word	0x00002b80


	//   ....[3]....
        /*0814*/ 	.word	0x00003ca0


	//   ....[4]....
        /*0818*/ 	.word	0x000049b0


	//   ....[5]....
        /*081c*/ 	.word	0x000049f0


	//   ....[6]....
        /*0820*/ 	.word	0x000074b0


	//----- nvinfo : EIATTR_MAX_THREADS
	.align		4
.L_49:
        /*0824*/ 	.byte	0x04, 0x05
        /*0826*/ 	.short	(.L_51 - .L_50)
.L_50:
        /*0828*/ 	.word	0x00000100
        /*082c*/ 	.word	0x00000001
        /*0830*/ 	.word	0x00000001


	//----- nvinfo : EIATTR_CRS_STACK_SIZE
	.align		4
.L_51:
        /*0834*/ 	.byte	0x04, 0x1e
        /*0836*/ 	.short	(.L_53 - .L_52)
.L_52:
        /*0838*/ 	.word	0x00000000


	//----- nvinfo : EIATTR_CBANK_PARAM_SIZE
	.align		4
.L_53:
        /*083c*/ 	.byte	0x03, 0x19
        /*083e*/ 	.short	0x0800


	//----- nvinfo : EIATTR_PARAM_CBANK
	.align		4
        /*0840*/ 	.byte	0x04, 0x0a
        /*0842*/ 	.short	(.L_55 - .L_54)
	.align		4
.L_54:
        /*0844*/ 	.word	index@(.nv.constant0._ZN7cutlass13device_kernelINS_4gemm6kernel13GemmUniversalIN4cute5tupleIJiiiiEEENS1_10collective13CollectiveMmaINS1_35MainloopSm100TmaUmmaWarpSpecializedILi4ELi2ELi4ENS5_IJNS4_1CILi1EEESB_SB_EEEEENS5_IJNSA_ILi64EEENSA_ILi128EEENSA_ILi256EEEEEENS_12float_e4m3_tENS5_IJlSB_lEEESI_SJ_NS4_8TiledMMAINS4_8MMA_AtomIJNS4_10MMA_TraitsINS4_19SM100_MMA_F8F6F4_SSEJSI_SI_fSE_SF_NS4_17integral_constantINS4_4UMMA5MajorELSQ_0EEESR_NSO_INSP_7ScaleInELSS_0EEEST_EEEEEENS4_6LayoutISC_NS5_IJNSA_ILi0EEESX_SX_EEEEENS5_IJNS4_10UnderscoreES10_S10_EEEEENS4_13SM90_TMA_LOADENS4_14ComposedLayoutINS4_7SwizzleILi3ELi4ELi3EEENS4_18smem_ptr_flag_bitsILi8EEENSW_INS5_IJNSA_ILi8EEESF_EEENS5_IJSF_SB_EEEEEEEvNS4_8identityES13_S1D_vS1E_EENS_8epilogue10collective18CollectiveEpilogueINS1G_23Sm100TmaWarpSpecializedILi2ELi2ELi32ELb0ELb0EEEJSH_NS5_IJNSW_ISE_SB_EES1L_EEESI_SJ_SI_SJ_NS1G_6fusion15FusionCallbacksIS1K_NS1N_17LinearCombinationISI_fSI_fLNS_15FloatRoundStyleE2EEESH_S1M_JEEENS4_5SM1004TMEM4LOAD26SM100_TMEM_LOAD_16dp32b32xES13_NS14_INS15_ILi2ELi4ELi3EEES18_NSW_INS5_IJS19_SE_EEENS5_IJSE_SB_EEEEEEENS4_39AutoVectorizingCopyWithAssumedAlignmentILi128EEENS4_14SM90_TMA_STOREES21_S23_S23_EEEvvEEEEvNT_6ParamsE)
        /*0848*/ 	.short	0x0380
        /*084a*/ 	.short	0x0800


	//----- nvinfo : EIATTR_SW_WAR
	.align		4
.L_55:
        /*084c*/ 	.byte	0x04, 0x36
        /*084e*/ 	.short	(.L_57 - .L_56)
.L_56:
        /*0850*/ 	.word	0x00000008
.L_57:


//--------------------- .nv.callgraph             --------------------------
	.section	.nv.callgraph,"",@"SHT_CUDA_CALLGRAPH"
	.align	4
	.sectionentsize	8
	.align		4
        /*0000*/ 	.word	0x00000000
	.align		4
        /*0004*/ 	.word	0xffffffff
	.align		4
        /*0008*/ 	.word	index@(_ZN7cutlass13device_kernelINS_4gemm6kernel13GemmUniversalIN4cute5tupleIJiiiiEEENS1_10collective13CollectiveMmaINS1_35MainloopSm100TmaUmmaWarpSpecializedILi4ELi2ELi4ENS5_IJNS4_1CILi1EEESB_SB_EEEEENS5_IJNSA_ILi64EEENSA_ILi128EEENSA_ILi256EEEEEENS_12float_e4m3_tENS5_IJlSB_lEEESI_SJ_NS4_8TiledMMAINS4_8MMA_AtomIJNS4_10MMA_TraitsINS4_19SM100_MMA_F8F6F4_SSEJSI_SI_fSE_SF_NS4_17integral_constantINS4_4UMMA5MajorELSQ_0EEESR_NSO_INSP_7ScaleInELSS_0EEEST_EEEEEENS4_6LayoutISC_NS5_IJNSA_ILi0EEESX_SX_EEEEENS5_IJNS4_10UnderscoreES10_S10_EEEEENS4_13SM90_TMA_LOADENS4_14ComposedLayoutINS4_7SwizzleILi3ELi4ELi3EEENS4_18smem_ptr_flag_bitsILi8EEENSW_INS5_IJNSA_ILi8EEESF_EEENS5_IJSF_SB_EEEEEEEvNS4_8identityES13_S1D_vS1E_EENS_8epilogue10collective18CollectiveEpilogueINS1G_23Sm100TmaWarpSpecializedILi2ELi2ELi32ELb0ELb0EEEJSH_NS5_IJNSW_ISE_SB_EES1L_EEESI_SJ_SI_SJ_NS1G_6fusion15FusionCallbacksIS1K_NS1N_17LinearCombinationISI_fSI_fLNS_15FloatRoundStyleE2EEESH_S1M_JEEENS4_5SM1004TMEM4LOAD26SM100_TMEM_LOAD_16dp32b32xES13_NS14_INS15_ILi2ELi4ELi3EEES18_NSW_INS5_IJS19_SE_EEENS5_IJSE_SB_EEEEEEENS4_39AutoVectorizingCopyWithAssumedAlignmentILi128EEENS4_14SM90_TMA_STOREES21_S23_S23_EEEvvEEEEvNT_6ParamsE)
	.align		4
        /*000c*/ 	.word	index@(__assertfail)
	.align		4
        /*0010*/ 	.word	0x00000000
	.align		4
        /*0014*/ 	.word	0xfffffffe
	.align		4
        /*0018*/ 	.word	0x00000000
	.align		4
        /*001c*/ 	.word	0xfffffffd
	.align		4
        /*0020*/ 	.word	0x00000000
	.align		4
        /*0024*/ 	.word	0xfffffffc


//--------------------- .nv.constant4             --------------------------
	.section	.nv.constant4,"a",@progbits
	.align	8
	.align		8
.nv.constant4:
        /*0000*/ 	.dword	__assertfail
	.align		8
        /*0008*/ 	.dword	__unnamed_1
	.align		8
        /*0010*/ 	.dword	__unnamed_2
	.align		8
        /*0018*/ 	.dword	_ZN40_INTERNAL_6afda60f_4_k_cu_e9636d3a_110374cuda3std3__45__cpo5beginE
	.align		8
        /*0020*/ 	.dword	_ZN40_INTERNAL_6afda60f_4_k_cu_e9636d3a_110374cuda3std3__45__cpo3endE
	.align		8
        /*0028*/ 	.dword	_ZN40_INTERNAL_6afda60f_4_k_cu_e9636d3a_110374cuda3std3__45__cpo6cbeginE
	.align		8
        /*0030*/ 	.dword	_ZN40_INTERNAL_6afda60f_4_k_cu_e9636d3a_110374cuda3std3__45__cpo4cendE
	.align		8
        /*0038*/ 	.dword	_ZN40_INTERNAL_6afda60f_4_k_cu_e9636d3a_110374cuda3std3__442_GLOBAL__N__6afda60f_4_k_cu_e9636d3a_110376ignoreE
	.align		8
        /*0040*/ 	.dword	_ZN40_INTERNAL_6afda60f_4_k_cu_e9636d3a_110374cuda3std3__419piecewise_constructE
	.align		8
        /*0048*/ 	.dword	_ZN40_INTERNAL_6afda60f_4_k_cu_e9636d3a_110374cuda3std3__48in_placeE
	.align		8
        /*0050*/ 	.dword	_ZN40_INTERNAL_6afda60f_4_k_cu_e9636d3a_110374cuda3std6ranges3__45__cpo4swapE
	.align		8
        /*0058*/ 	.dword	_ZN40_INTERNAL_6afda60f_4_k_cu_e9636d3a_110374cuda3std6ranges3__45__cpo9iter_moveE
	.align		8
        /*0060*/ 	.dword	_ZN40_INTERNAL_6afda60f_4_k_cu_e9636d3a_110374cute7productE
	.align		8
        /*0068*/ 	.dword	_ZN40_INTERNAL_6afda60f_4_k_cu_e9636d3a_110374cute1_E
	.align		8
        /*0070*/ 	.dword	$str$25
	.align		8
        /*0078*/ 	.dword	$str$26
	.align		8
        /*0080*/ 	.dword	$str$27
	.align		8
        /*0088*/ 	.dword	$str$28


//--------------------- .text._ZN7cutlass13device_kernelINS_4gemm6kernel13GemmUniversalIN4cute5tupleIJiiiiEEENS1_10collective13CollectiveMmaINS1_35MainloopSm100TmaUmmaWarpSpecializedILi4ELi2ELi4ENS5_IJNS4_1CILi1EEESB_SB_EEEEENS5_IJNSA_ILi64EEENSA_ILi128EEENSA_ILi256EEEEEENS_12float_e4m3_tENS5_IJlSB_lEEESI_SJ_NS4_8TiledMMAINS4_8MMA_AtomIJNS4_10MMA_TraitsINS4_19SM100_MMA_F8F6F4_SSEJSI_SI_fSE_SF_NS4_17integral_constantINS4_4UMMA5MajorELSQ_0EEESR_NSO_INSP_7ScaleInELSS_0EEEST_EEEEEENS4_6LayoutISC_NS5_IJNSA_ILi0EEESX_SX_EEEEENS5_IJNS4_10UnderscoreES10_S10_EEEEENS4_13SM90_TMA_LOADENS4_14ComposedLayoutINS4_7SwizzleILi3ELi4ELi3EEENS4_18smem_ptr_flag_bitsILi8EEENSW_INS5_IJNSA_ILi8EEESF_EEENS5_IJSF_SB_EEEEEEEvNS4_8identityES13_S1D_vS1E_EENS_8epilogue10collective18CollectiveEpilogueINS1G_23Sm100TmaWarpSpecializedILi2ELi2ELi32ELb0ELb0EEEJSH_NS5_IJNSW_ISE_SB_EES1L_EEESI_SJ_SI_SJ_NS1G_6fusion15FusionCallbacksIS1K_NS1N_17LinearCombinationISI_fSI_fLNS_15FloatRoundStyleE2EEESH_S1M_JEEENS4_5SM1004TMEM4LOAD26SM100_TMEM_LOAD_16dp32b32xES13_NS14_INS15_ILi2ELi4ELi3EEES18_NSW_INS5_IJS19_SE_EEENS5_IJSE_SB_EEEEEEENS4_39AutoVectorizingCopyWithAssumedAlignmentILi128EEENS4_14SM90_TMA_STOREES21_S23_S23_EEEvvEEEEvNT_6ParamsE --------------------------
	.section	.text._ZN7cutlass13device_kernelINS_4gemm6kernel13GemmUniversalIN4cute5tupleIJiiiiEEENS1_10collective13CollectiveMmaINS1_35MainloopSm100TmaUmmaWarpSpecializedILi4ELi2ELi4ENS5_IJNS4_1CILi1EEESB_SB_EEEEENS5_IJNSA_ILi64EEENSA_ILi128EEENSA_ILi256EEEEEENS_12float_e4m3_tENS5_IJlSB_lEEESI_SJ_NS4_8TiledMMAINS4_8MMA_AtomIJNS4_10MMA_TraitsINS4_19SM100_MMA_F8F6F4_SSEJSI_SI_fSE_SF_NS4_17integral_constantINS4_4UMMA5MajorELSQ_0EEESR_NSO_INSP_7ScaleInELSS_0EEEST_EEEEEENS4_6LayoutISC_NS5_IJNSA_ILi0EEESX_SX_EEEEENS5_IJNS4_10UnderscoreES10_S10_EEEEENS4_13SM90_TMA_LOADENS4_14ComposedLayoutINS4_7SwizzleILi3ELi4ELi3EEENS4_18smem_ptr_flag_bitsILi8EEENSW_INS5_IJNSA_ILi8EEESF_EEENS5_IJSF_SB_EEEEEEEvNS4_8identityES13_S1D_vS1E_EENS_8epilogue10collective18CollectiveEpilogueINS1G_23Sm100TmaWarpSpecializedILi2ELi2ELi32ELb0ELb0EEEJSH_NS5_IJNSW_ISE_SB_EES1L_EEESI_SJ_SI_SJ_NS1G_6fusion15FusionCallbacksIS1K_NS1N_17LinearCombinationISI_fSI_fLNS_15FloatRoundStyleE2EEESH_S1M_JEEENS4_5SM1004TMEM4LOAD26SM100_TMEM_LOAD_16dp32b32xES13_NS14_INS15_ILi2ELi4ELi3EEES18_NSW_INS5_IJS19_SE_EEENS5_IJSE_SB_EEEEEEENS4_39AutoVectorizingCopyWithAssumedAlignmentILi128EEENS4_14SM90_TMA_STOREES21_S23_S23_EEEvvEEEEvNT_6ParamsE,"ax",@progbits
	.align	128
.text._ZN7cutlass13device_kernelINS_4gemm6kernel13GemmUniversalIN4cute5tupleIJiiiiEEENS1_10collective13CollectiveMmaINS1_35MainloopSm100TmaUmmaWarpSpecializedILi4ELi2ELi4ENS5_IJNS4_1CILi1EEESB_SB_EEEEENS5_IJNSA_ILi64EEENSA_ILi128EEENSA_ILi256EEEEEENS_12float_e4m3_tENS5_IJlSB_lEEESI_SJ_NS4_8TiledMMAINS4_8MMA_AtomIJNS4_10MMA_TraitsINS4_19SM100_MMA_F8F6F4_SSEJSI_SI_fSE_SF_NS4_17integral_constantINS4_4UMMA5MajorELSQ_0EEESR_NSO_INSP_7ScaleInELSS_0EEEST_EEEEEENS4_6LayoutISC_NS5_IJNSA_ILi0EEESX_SX_EEEEENS5_IJNS4_10UnderscoreES10_S10_EEEEENS4_13SM90_TMA_LOADENS4_14ComposedLayoutINS4_7SwizzleILi3ELi4ELi3EEENS4_18smem_ptr_flag_bitsILi8EEENSW_INS5_IJNSA_ILi8EEESF_EEENS5_IJSF_SB_EEEEEEEvNS4_8identityES13_S1D_vS1E_EENS_8epilogue10collective18CollectiveEpilogueINS1G_23Sm100TmaWarpSpecializedILi2ELi2ELi32ELb0ELb0EEEJSH_NS5_IJNSW_ISE_SB_EES1L_EEESI_SJ_SI_SJ_NS1G_6fusion15FusionCallbacksIS1K_NS1N_17LinearCombinationISI_fSI_fLNS_15FloatRoundStyleE2EEESH_S1M_JEEENS4_5SM1004TMEM4LOAD26SM100_TMEM_LOAD_16dp32b32xES13_NS14_INS15_ILi2ELi4ELi3EEES18_NSW_INS5_IJS19_SE_EEENS5_IJSE_SB_EEEEEEENS4_39AutoVectorizingCopyWithAssumedAlignmentILi128EEENS4_14SM90_TMA_STOREES21_S23_S23_EEEvvEEEEvNT_6ParamsE:
        .type           _ZN7cutlass13device_kernelINS_4gemm6kernel13GemmUniversalIN4cute5tupleIJiiiiEEENS1_10collective13CollectiveMmaINS1_35MainloopSm100TmaUmmaWarpSpecializedILi4ELi2ELi4ENS5_IJNS4_1CILi1EEESB_SB_EEEEENS5_IJNSA_ILi64EEENSA_ILi128EEENSA_ILi256EEEEEENS_12float_e4m3_tENS5_IJlSB_lEEESI_SJ_NS4_8TiledMMAINS4_8MMA_AtomIJNS4_10MMA_TraitsINS4_19SM100_MMA_F8F6F4_SSEJSI_SI_fSE_SF_NS4_17integral_constantINS4_4UMMA5MajorELSQ_0EEESR_NSO_INSP_7ScaleInELSS_0EEEST_EEEEEENS4_6LayoutISC_NS5_IJNSA_ILi0EEESX_SX_EEEEENS5_IJNS4_10UnderscoreES10_S10_EEEEENS4_13SM90_TMA_LOADENS4_14ComposedLayoutINS4_7SwizzleILi3ELi4ELi3EEENS4_18smem_ptr_flag_bitsILi8EEENSW_INS5_IJNSA_ILi8EEESF_EEENS5_IJSF_SB_EEEEEEEvNS4_8identityES13_S1D_vS1E_EENS_8epilogue10collective18CollectiveEpilogueINS1G_23Sm100TmaWarpSpecializedILi2ELi2ELi32ELb0ELb0EEEJSH_NS5_IJNSW_ISE_SB_EES1L_EEESI_SJ_SI_SJ_NS1G_6fusion15FusionCallbacksIS1K_NS1N_17LinearCombinationISI_fSI_fLNS_15FloatRoundStyleE2EEESH_S1M_JEEENS4_5SM1004TMEM4LOAD26SM100_TMEM_LOAD_16dp32b32xES13_NS14_INS15_ILi2ELi4ELi3EEES18_NSW_INS5_IJS19_SE_EEENS5_IJSE_SB_EEEEEEENS4_39AutoVectorizingCopyWithAssumedAlignmentILi128EEENS4_14SM90_TMA_STOREES21_S23_S23_EEEvvEEEEvNT_6ParamsE,@function
        .size           _ZN7cutlass13device_kernelINS_4gemm6kernel13GemmUniversalIN4cute5tupleIJiiiiEEENS1_10collective13CollectiveMmaINS1_35MainloopSm100TmaUmmaWarpSpecializedILi4ELi2ELi4ENS5_IJNS4_1CILi1EEESB_SB_EEEEENS5_IJNSA_ILi64EEENSA_ILi128EEENSA_ILi256EEEEEENS_12float_e4m3_tENS5_IJlSB_lEEESI_SJ_NS4_8TiledMMAINS4_8MMA_AtomIJNS4_10MMA_TraitsINS4_19SM100_MMA_F8F6F4_SSEJSI_SI_fSE_SF_NS4_17integral_constantINS4_4UMMA5MajorELSQ_0EEESR_NSO_INSP_7ScaleInELSS_0EEEST_EEEEEENS4_6LayoutISC_NS5_IJNSA_ILi0EEESX_SX_EEEEENS5_IJNS4_10UnderscoreES10_S10_EEEEENS4_13SM90_TMA_LOADENS4_14ComposedLayoutINS4_7SwizzleILi3ELi4ELi3EEENS4_18smem_ptr_flag_bitsILi8EEENSW_INS5_IJNSA_ILi8EEESF_EEENS5_IJSF_SB_EEEEEEEvNS4_8identityES13_S1D_vS1E_EENS_8epilogue10collective18CollectiveEpilogueINS1G_23Sm100TmaWarpSpecializedILi2ELi2ELi32ELb0ELb0EEEJSH_NS5_IJNSW_ISE_SB_EES1L_EEESI_SJ_SI_SJ_NS1G_6fusion15FusionCallbacksIS1K_NS1N_17LinearCombinationISI_fSI_fLNS_15FloatRoundStyleE2EEESH_S1M_JEEENS4_5SM1004TMEM4LOAD26SM100_TMEM_LOAD_16dp32b32xES13_NS14_INS15_ILi2ELi4ELi3EEES18_NSW_INS5_IJS19_SE_EEENS5_IJSE_SB_EEEEEEENS4_39AutoVectorizingCopyWithAssumedAlignmentILi128EEENS4_14SM90_TMA_STOREES21_S23_S23_EEEvvEEEEvNT_6ParamsE,(.L_x_142 - _ZN7cutlass13device_kernelINS_4gemm6kernel13GemmUniversalIN4cute5tupleIJiiiiEEENS1_10collective13CollectiveMmaINS1_35MainloopSm100TmaUmmaWarpSpecializedILi4ELi2ELi4ENS5_IJNS4_1CILi1EEESB_SB_EEEEENS5_IJNSA_ILi64EEENSA_ILi128EEENSA_ILi256EEEEEENS_12float_e4m3_tENS5_IJlSB_lEEESI_SJ_NS4_8TiledMMAINS4_8MMA_AtomIJNS4_10MMA_TraitsINS4_19SM100_MMA_F8F6F4_SSEJSI_SI_fSE_SF_NS4_17integral_constantINS4_4UMMA5MajorELSQ_0EEESR_NSO_INSP_7ScaleInELSS_0EEEST_EEEEEENS4_6LayoutISC_NS5_IJNSA_ILi0EEESX_SX_EEEEENS5_IJNS4_10UnderscoreES10_S10_EEEEENS4_13SM90_TMA_LOADENS4_14ComposedLayoutINS4_7SwizzleILi3ELi4ELi3EEENS4_18smem_ptr_flag_bitsILi8EEENSW_INS5_IJNSA_ILi8EEESF_EEENS5_IJSF_SB_EEEEEEEvNS4_8identityES13_S1D_vS1E_EENS_8epilogue10collective18CollectiveEpilogueINS1G_23Sm100TmaWarpSpecializedILi2ELi2ELi32ELb0ELb0EEEJSH_NS5_IJNSW_ISE_SB_EES1L_EEESI_SJ_SI_SJ_NS1G_6fusion15FusionCallbacksIS1K_NS1N_17LinearCombinationISI_fSI_fLNS_15FloatRoundStyleE2EEESH_S1M_JEEENS4_5SM1004TMEM4LOAD26SM100_TMEM_LOAD_16dp32b32xES13_NS14_INS15_ILi2ELi4ELi3EEES18_NSW_INS5_IJS19_SE_EEENS5_IJSE_SB_EEEEEEENS4_39AutoVectorizingCopyWithAssumedAlignmentILi128EEENS4_14SM90_TMA_STOREES21_S23_S23_EEEvvEEEEvNT_6ParamsE)
        .other          _ZN7cutlass13device_kernelINS_4gemm6kernel13GemmUniversalIN4cute5tupleIJiiiiEEENS1_10collective13CollectiveMmaINS1_35MainloopSm100TmaUmmaWarpSpecializedILi4ELi2ELi4ENS5_IJNS4_1CILi1EEESB_SB_EEEEENS5_IJNSA_ILi64EEENSA_ILi128EEENSA_ILi256EEEEEENS_12float_e4m3_tENS5_IJlSB_lEEESI_SJ_NS4_8TiledMMAINS4_8MMA_AtomIJNS4_10MMA_TraitsINS4_19SM100_MMA_F8F6F4_SSEJSI_SI_fSE_SF_NS4_17integral_constantINS4_4UMMA5MajorELSQ_0EEESR_NSO_INSP_7ScaleInELSS_0EEEST_EEEEEENS4_6LayoutISC_NS5_IJNSA_ILi0EEESX_SX_EEEEENS5_IJNS4_10UnderscoreES10_S10_EEEEENS4_13SM90_TMA_LOADENS4_14ComposedLayoutINS4_7SwizzleILi3ELi4ELi3EEENS4_18smem_ptr_flag_bitsILi8EEENSW_INS5_IJNSA_ILi8EEESF_EEENS5_IJSF_SB_EEEEEEEvNS4_8identityES13_S1D_vS1E_EENS_8epilogue10collective18CollectiveEpilogueINS1G_23Sm100TmaWarpSpecializedILi2ELi2ELi32ELb0ELb0EEEJSH_NS5_IJNSW_ISE_SB_EES1L_EEESI_SJ_SI_SJ_NS1G_6fusion15FusionCallbacksIS1K_NS1N_17LinearCombinationISI_fSI_fLNS_15FloatRoundStyleE2EEESH_S1M_JEEENS4_5SM1004TMEM4LOAD26SM100_TMEM_LOAD_16dp32b32xES13_NS14_INS15_ILi2ELi4ELi3EEES18_NSW_INS5_IJS19_SE_EEENS5_IJSE_SB_EEEEEEENS4_39AutoVectorizingCopyWithAssumedAlignmentILi128EEENS4_14SM90_TMA_STOREES21_S23_S23_EEEvvEEEEvNT_6ParamsE,@"STO_CUDA_ENTRY STV_DEFAULT"
_ZN7cutlass13device_kernelINS_4gemm6kernel13GemmUniversalIN4cute5tupleIJiiiiEEENS1_10collective13CollectiveMmaINS1_35MainloopSm100TmaUmmaWarpSpecializedILi4ELi2ELi4ENS5_IJNS4_1CILi1EEESB_SB_EEEEENS5_IJNSA_ILi64EEENSA_ILi128EEENSA_ILi256EEEEEENS_12float_e4m3_tENS5_IJlSB_lEEESI_SJ_NS4_8TiledMMAINS4_8MMA_AtomIJNS4_10MMA_TraitsINS4_19SM100_MMA_F8F6F4_SSEJSI_SI_fSE_SF_NS4_17integral_constantINS4_4UMMA5MajorELSQ_0EEESR_NSO_INSP_7ScaleInELSS_0EEEST_EEEEEENS4_6LayoutISC_NS5_IJNSA_ILi0EEESX_SX_EEEEENS5_IJNS4_10UnderscoreES10_S10_EEEEENS4_13SM90_TMA_LOADENS4_14ComposedLayoutINS4_7SwizzleILi3ELi4ELi3EEENS4_18smem_ptr_flag_bitsILi8EEENSW_INS5_IJNSA_ILi8EEESF_EEENS5_IJSF_SB_EEEEEEEvNS4_8identityES13_S1D_vS1E_EENS_8epilogue10collective18CollectiveEpilogueINS1G_23Sm100TmaWarpSpecializedILi2ELi2ELi32ELb0ELb0EEEJSH_NS5_IJNSW_ISE_SB_EES1L_EEESI_SJ_SI_SJ_NS1G_6fusion15FusionCallbacksIS1K_NS1N_17LinearCombinationISI_fSI_fLNS_15FloatRoundStyleE2EEESH_S1M_JEEENS4_5SM1004TMEM4LOAD26SM100_TMEM_LOAD_16dp32b32xES13_NS14_INS15_ILi2ELi4ELi3EEES18_NSW_INS5_IJS19_SE_EEENS5_IJSE_SB_EEEEEEENS4_39AutoVectorizingCopyWithAssumedAlignmentILi128EEENS4_14SM90_TMA_STOREES21_S23_S23_EEEvvEEEEvNT_6ParamsE:
[----:B------:R-:W1:Y:S01]  /*0000*/  LDC R1, c[0x0][0x37c] ;  /* 0x0000df00ff017b82 */ /* 0x000e620000000800 */
[----:B------:R-:W2:Y:S01]  /*0010*/  S2R R108, SR_TID.X ;  /* 0x00000000006c7919 */ /* 0x000ea20000002100 */
[----:B------:R-:W3:Y:S01]  /*0020*/  LDCU.64 UR4, c[0x0][0x890] ;  /* 0x00011200ff0477ac */ /* 0x000ee20008000a00 */
[----:B------:R-:W-:Y:S02]  /*0030*/  PRMT R95, RZ, 0x7610, R95 ;  /* 0x00007610ff5f7816 */ /* 0x000fe4000000005f */
[----:B------:R-:W-:Y:S01]  /*0040*/  ELECT P5, URZ, PT ;  /* 0x0000000000ff782f */ /* 0x000fe200038a0000 */
[----:B------:R-:W4:Y:S01]  /*0050*/  LDCU.64 UR46, c[0x0][0x358] ;  /* 0x00006b00ff2e77ac */ /* 0x000f220008000a00 */
[----:B---3--:R-:W-:-:S04]  /*0060*/  UISETP.NE.U32.AND UP0, UPT, UR4, URZ, UPT ;  /* 0x000000ff0400728c */ /* 0x008fc8000bf05070 */
[----:B------:R-:W-:Y:S01]  /*0070*/  UISETP.NE.AND.EX UP0, UPT, UR5, URZ, UPT, UP0 ;  /* 0x000000ff0500728c */ /* 0x000fe2000bf05300 */
[----:B--2---:R-:W-:-:S05]  /*0080*/  SHF.R.U32.HI R101, RZ, 0x5, R108 ;  /* 0x00000005ff657819 */ /* 0x004fca000001166c */
[----:B------:R-:W2:Y:S02]  /*0090*/  SHFL.IDX PT, R0, R101, RZ, 0x1f ;  /* 0x00001fff65007589 */ /* 0x000ea400000e0000 */
[----:B--2---:R-:W-:Y:S01]  /*00a0*/  R2UR UR8, R0 ;  /* 0x00000000000872ca */ /* 0x004fe200000e0000 */
[----:B-1--4-:R-:W-:-:S14]  /*00b0*/  BRA.U UP0, `(.L_x_0) ;  /* 0x00000001002c7547 */ /* 0x012fdc000b800000 */
[----:B------:R-:W1:Y:S02]  /*00c0*/  LDCU.64 UR6, c[0x0][0x888] ;  /* 0x00011100ff0677ac */ /* 0x000e640008000a00 */
[----:B-1----:R-:W-:-:S04]  /*00d0*/  UISETP.NE.U32.AND UP0, UPT, UR6, URZ, UPT ;  /* 0x000000ff0600728c */ /* 0x002fc8000bf05070 */
[----:B------:R-:W-:-:S09]  /*00e0*/  UISETP.NE.AND.EX UP0, UPT, UR7, URZ, UPT, UP0 ;  /* 0x000000ff0700728c */ /* 0x000fd2000bf05300 */
[----:B------:R-:W-:Y:S05]  /*00f0*/  BRA.U !UP0, `(.L_x_1) ;  /* 0x0000000108107547 */ /* 0x000fea000b800000 */
[----:B------:R-:W1:Y:S02]  /*0100*/  LDC.64 R2, c[0x0][0x888] ;  /* 0x00022200ff027b82 */ /* 0x000e640000000a00 */
[----:B-1----:R1:W5:Y:S01]  /*0110*/  LDG.E R49, desc[UR46][R2.64] ;  /* 0x0000002e02317981 */ /* 0x002362000c1e1900 */
[----:B------:R-:W-:Y:S01]  /*0120*/  HFMA2 R95, -RZ, RZ, 0, 5.9604644775390625e-08 ;  /* 0x00000001ff5f7431 */ /* 0x000fe200000001ff */
[----:B------:R-:W-:Y:S05]  /*0130*/  BRA `(.L_x_0) ;  /* 0x00000000000c7947 */ /* 0x000fea0003800000 */
.L_x_1:
[----:B------:R-:W1:Y:S01]  /*0140*/  LDCU UR6, c[0x0][0x880] ;  /* 0x00011000ff0677ac */ /* 0x000e620008000800 */
[----:B------:R-:W-:Y:S01]  /*0150*/  HFMA2 R95, -RZ, RZ, 0, 5.9604644775390625e-08 ;  /* 0x00000001ff5f7431 */ /* 0x000fe200000001ff */
[----:B-1----:R-:W-:-:S07]  /*0160*/  MOV R49, UR6 ;  /* 0x0000000600317c02 */ /* 0x002fce0008000f00 */
.L_x_0:
[----:B------:R-:W2:Y:S02]  /*0170*/  LDCU.64 UR6, c[0x0][0x8b0] ;  /* 0x00011600ff0677ac */ /* 0x000ea40008000a00 */
[----:B--2---:R-:W-:-:S04]  /*0180*/  UISETP.NE.U32.AND UP0, UPT, UR6, URZ, UPT ;  /* 0x000000ff0600728c */ /* 0x004fc8000bf05070 */
[----:B------:R-:W-:-:S09]  /*0190*/  UISETP.NE.AND.EX UP0, UPT, UR7, URZ, UPT, UP0 ;  /* 0x000000ff0700728c */ /* 0x000fd2000bf05300 */
[----:B------:R-:W-:Y:S05]  /*01a0*/  BRA.U UP0, `(.L_x_2) ;  /* 0x0000000100247547 */ /* 0x000fea000b800000 */
[----:B------:R-:W2:Y:S02]  /*01b0*/  LDCU.64 UR6, c[0x0][0x8a8] ;  /* 0x00011500ff0677ac */ /* 0x000ea40008000a00 */
[----:B--2---:R-:W-:-:S04]  /*01c0*/  UISETP.NE.U32.AND UP0, UPT, UR6, URZ, UPT ;  /* 0x000000ff0600728c */ /* 0x004fc8000bf05070 */
[----:B------:R-:W-:-:S09]  /*01d0*/  UISETP.NE.AND.EX UP0, UPT, UR7, URZ, UPT, UP0 ;  /* 0x000000ff0700728c */ /* 0x000fd2000bf05300 */
[----:B------:R-:W-:Y:S05]  /*01e0*/  BRA.U !UP0, `(.L_x_3) ;  /* 0x00000001080c7547 */ /* 0x000fea000b800000 */
[----:B-1----:R-:W1:Y:S02]  /*01f0*/  LDC.64 R2, c[0x0][0x8a8] ;  /* 0x00022a00ff027b82 */ /* 0x002e640000000a00 */
[----:B-1----:R2:W5:Y:S01]  /*0200*/  LDG.E R47, desc[UR46][R2.64] ;  /* 0x0000002e022f7981 */ /* 0x002562000c1e1900 */
[----:B------:R-:W-:Y:S05]  /*0210*/  BRA `(.L_x_2) ;  /* 0x0000000000087947 */ /* 0x000fea0003800000 */
.L_x_3:
[----:B------:R-:W2:Y:S02]  /*0220*/  LDCU UR6, c[0x0][0x8a0] ;  /* 0x00011400ff0677ac */ /* 0x000ea40008000800 */
[----:B--2---:R-:W-:Y:S02]  /*0230*/  MOV R47, UR6 ;  /* 0x00000006002f7c02 */ /* 0x004fe40008000f00 */
.L_x_2:
[----:B------:R-:W-:Y:S01]  /*0240*/  IMAD.U32 R0, RZ, RZ, UR8 ;  /* 0x00000008ff007e24 */ /* 0x000fe2000f8e00ff */
[----:B------:R-:W-:Y:S04]  /*0250*/  BSSY.RECONVERGENT B0, `(.L_x_4) ;  /* 0x000000c000007945 */ /* 0x000fe80003800200 */
[C---:B------:R-:W-:Y:S02]  /*0260*/  ISETP.NE.OR P1, PT, R0.reuse, 0x1, !P5 ;  /* 0x000000010000780c */ /* 0x040fe40006f25670 */
[----:B------:R-:W-:-:S11]  /*0270*/  ISETP.NE.OR P0, PT, R0, 0x3, !P5 ;  /* 0x000000030000780c */ /* 0x000fd60006f05670 */
[----:B------:R-:W-:Y:S05]  /*0280*/  @P1 BRA `(.L_x_5) ;  /* 0x0000000000201947 */ /* 0x000fea0003800000 */
[----:B------:R-:W3:Y:S02]  /*0290*/  LDCU.64 UR6, c[0x0][0x348] ;  /* 0x00006900ff0677ac */ /* 0x000ee40008000a00 */
[----:B---3--:R-:W-:Y:S02]  /*02a0*/  UIADD3 UR10, UP1, UPT, UR6, 0x80, URZ ;  /* 0x00000080060a7890 */ /* 0x008fe4000ff3e0ff */
[----:B------:R-:W-:Y:S02]  /*02b0*/  UIADD3 UR6, UP0, UPT, UR6, 0x180, URZ ;  /* 0x0000018006067890 */ /* 0x000fe4000ff1e0ff */
[----:B------:R-:W-:Y:S02]  /*02c0*/  UIADD3.X UR11, UPT, UPT, URZ, UR7, URZ, UP1, !UPT ;  /* 0x00000007ff0b7290 */ /* 0x000fe40008ffe4ff */
[----:B------:R-:W-:-:S07]  /*02d0*/  UIADD3.X UR7, UPT, UPT, URZ, UR7, URZ, UP0, !UPT ;  /* 0x00000007ff077290 */ /* 0x000fce00087fe4ff */
[----:B------:R3:W-:Y:S02]  /*02e0*/  UTMACCTL.PF [UR10] ;  /* 0x000000000a0079b9 */ /* 0x0007e40008040000 */
[----:B------:R3:W-:Y:S02]  /*02f0*/  UTMACCTL.PF [UR6] ;  /* 0x00000000060079b9 */ /* 0x0007e40008040000 */
[----:B---3--:R-:W-:Y:S01]  /*0300*/  NOP ;  /* 0x0000000000007918 */ /* 0x008fe20000000000 */
.L_x_5:
[----:B------:R-:W-:Y:S05]  /*0310*/  BSYNC.RECONVERGENT B0 ;  /* 0x0000000000007941 */ /* 0x000fea0003800200 */
.L_x_4:
[----:B------:R-:W-:Y:S04]  /*0320*/  BSSY.RECONVERGENT B0, `(.L_x_6) ;  /* 0x000000a000007945 */ /* 0x000fe80003800200 */
        /* <DEDUP_REMOVED lines=9> */
.L_x_7:
[----:B------:R-:W-:Y:S05]  /*03c0*/  BSYNC.RECONVERGENT B0 ;  /* 0x0000000000007941 */ /* 0x000fea0003800200 */
.L_x_6:
[----:B------:R-:W3:Y:S01]  /*03d0*/  LDCU.64 UR6, c[0x0][0x888] ;  /* 0x00011100ff0677ac */ /* 0x000ee20008000a00 */
[----:B------:R-:W-:Y:S02]  /*03e0*/  UISETP.EQ.U32.AND UP1, UPT, UR4, URZ, UPT ;  /* 0x000000ff0400728c */ /* 0x000fe4000bf22070 */
[----:B------:R-:W-:Y:S02]  /*03f0*/  UPLOP3.LUT UP2, UPT, UPT, UPT, UPT, 0x80, 0x8 ;  /* 0x000000000008789c */ /* 0x000fe40003f4f070 */
[----:B---3--:R-:W-:-:S04]  /*0400*/  UISETP.NE.U32.AND UP0, UPT, UR6, URZ, UPT ;  /* 0x000000ff0600728c */ /* 0x008fc8000bf05070 */
[----:B------:R-:W-:-:S04]  /*0410*/  UISETP.NE.AND.EX UP0, UPT, UR7, URZ, UPT, UP0 ;  /* 0x000000ff0700728c */ /* 0x000fc8000bf05300 */
[----:B------:R-:W-:-:S04]  /*0420*/  UISETP.EQ.OR.EX UP3, UPT, UR5, URZ, !UP0, UP1 ;  /* 0x000000ff0500728c */ /* 0x000fc8000c762710 */
[----:B------:R-:W-:-:S05]  /*0430*/  UP2UR UR50, UPR, URZ, 0x8 ;  /* 0x00000008ff327883 */ /* 0x000fca0008000000 */
[----:B------:R-:W-:Y:S07]  /*0440*/  BRA.U !UP3, `(.L_x_8) ;  /* 0x000000010b207547 */ /* 0x000fee000b800000 */
[----:B------:R-:W-:Y:S01]  /*0450*/  UISETP.NE.U32.AND UP2, UPT, UR4, URZ, UPT ;  /* 0x000000ff0400728c */ /* 0x000fe2000bf45070 */
[----:B-----5:R-:W-:Y:S01]  /*0460*/  FSETP.NEU.AND P0, PT, R49, RZ, PT ;  /* 0x000000ff3100720b */ /* 0x020fe20003f0d000 */
[----:B------:R-:W-:Y:S02]  /*0470*/  USEL UR4, URZ, 0xffffffff, UP0 ;  /* 0xffffffffff047887 */ /* 0x000fe40008000000 */
[----:B------:R-:W-:-:S10]  /*0480*/  UISETP.NE.AND.EX UP2, UPT, UR5, URZ, UPT, UP2 ;  /* 0x000000ff0500728c */ /* 0x000fd4000bf45320 */
[----:B------:R-:W-:Y:S01]  /*0490*/  VOTEU.ANY UP1, P0 ;  /* 0x0000000000ff7886 */ /* 0x000fe20000020100 */
[----:B------:R-:W-:-:S04]  /*04a0*/  @!UP2 USEL UR4, URZ, 0xffffffff, UP1 ;  /* 0xffffffffff04a887 */ /* 0x000fc80008800000 */
[----:B------:R-:W-:-:S04]  /*04b0*/  ULOP3.LUT UR4, UR4, 0x1, URZ, 0xc0, !UPT ;  /* 0x0000000104047892 */ /* 0x000fc8000f8ec0ff */
[----:B------:R-:W-:-:S11]  /*04c0*/  UISETP.NE.U32.AND UP2, UPT, UR4, 0x1, UPT ;  /* 0x000000010400788c */ /* 0x000fd6000bf45070 */
.L_x_8:
[----:B-12---:R-:W1:Y:S01]  /*04d0*/  SHFL.IDX PT, R2, R101, RZ, 0x1f ;  /* 0x00001fff65027589 */ /* 0x006e6200000e0000 */
[----:B------:R-:W-:-:S04]  /*04e0*/  UISETP.NE.AND UP1, UPT, UR8, 0x2, UPT ;  /* 0x000000020800788c */ /* 0x000fc8000bf25270 */
[----:B------:R-:W-:Y:S01]  /*04f0*/  USEL UR6, URZ, 0x1, UP1 ;  /* 0x00000001ff067887 */ /* 0x000fe20008800000 */
[----:B-1----:R-:W-:-:S13]  /*0500*/  ISETP.NE.AND P0, PT, R2, RZ, PT ;  /* 0x000000ff0200720c */ /* 0x002fda0003f05270 */
[----:B------:R-:W-:Y:S05]  /*0510*/  @P0 BRA `(.L_x_9) ;  /* 0x0000000000480947 */ /* 0x000fea0003800000 */
[----:B------:R-:W1:Y:S01]  /*0520*/  S2UR UR5, SR_CgaCtaId ;  /* 0x00000000000579c3 */ /* 0x000e620000008800 */
[----:B------:R-:W-:Y:S01]  /*0530*/  UMOV UR7, 0x400 ;  /* 0x0000040000077882 */ /* 0x000fe20000000000 */
[----:B------:R-:W-:Y:S01]  /*0540*/  UMOV UR4, 0x1 ;  /* 0x0000000100047882 */ /* 0x000fe20000000000 */
[----:B------:R-:W-:Y:S01]  /*0550*/  ELECT P0, URZ, PT ;  /* 0x0000000000ff782f */ /* 0x000fe20003800000 */
[----:B------:R-:W-:-:S04]  /*0560*/  UIADD3 UR10, UPT, UPT, -UR4, 0x100000, URZ ;  /* 0x00100000040a7890 */ /* 0x000fc8000fffe1ff */
[----:B------:R-:W-:Y:S02]  /*0570*/  USHF.L.U32 UR11, UR10, 0xb, URZ ;  /* 0x0000000b0a0b7899 */ /* 0x000fe400080006ff */
[----:B------:R-:W-:Y:S02]  /*0580*/  USHF.L.U32 UR10, UR10, 0x1, URZ ;  /* 0x000000010a0a7899 */ /* 0x000fe400080006ff */
[----:B-1----:R-:W-:Y:S01]  /*0590*/  ULEA UR5, UR5, UR7, 0x18 ;  /* 0x0000000705057291 */ /* 0x002fe2000f8ec0ff */
[----:B------:R-:W1:Y:S11]  /*05a0*/  FENCE.VIEW.ASYNC.S ;  /* 0x00000000000073c6 */ /* 0x000e760000000000 */
[----:B-1----:R1:W2:Y:S01]  /*05b0*/  SYNCS.EXCH.64 URZ, [UR5], UR10 ;  /* 0x0000000a05ff75b2 */ /* 0x0022a20008000100 */
[----:B------:R1:W3:Y:S01]  /*05c0*/  SYNCS.EXCH.64 URZ, [UR5+0x20], UR10 ;  /* 0x0000200a05ff75b2 */ /* 0x0002e20008000100 */
[----:B------:R1:W4:Y:S01]  /*05d0*/  SYNCS.EXCH.64 URZ, [UR5+0x8], UR10 ;  /* 0x0000080a05ff75b2 */ /* 0x0003220008000100 */
[----:B------:R1:W1:Y:S01]  /*05e0*/  SYNCS.EXCH.64 URZ, [UR5+0x28], UR10 ;  /* 0x0000280a05ff75b2 */ /* 0x0002620008000100 */
[----:B------:R1:W1:Y:S01]  /*05f0*/  SYNCS.EXCH.64 URZ, [UR5+0x10], UR10 ;  /* 0x0000100a05ff75b2 */ /* 0x0002620008000100 */
[----:B------:R1:W1:Y:S01]  /*0600*/  SYNCS.EXCH.64 URZ, [UR5+0x30], UR10 ;  /* 0x0000300a05ff75b2 */ /* 0x0002620008000100 */
[----:B------:R1:W1:Y:S01]  /*0610*/  SYNCS.EXCH.64 URZ, [UR5+0x18], UR10 ;  /* 0x0000180a05ff75b2 */ /* 0x0002620008000100 */
[----:B------:R1:W1:Y:S01]  /*0620*/  SYNCS.EXCH.64 URZ, [UR5+0x38], UR10 ;  /* 0x0000380a05ff75b2 */ /* 0x0002620008000100 */
[----:B------:R-:W-:Y:S01]  /*0630*/  NOP ;  /* 0x0000000000007918 */ /* 0x000fe20000000000 */
.L_x_9:
[----:B------:R-:W2:Y:S01]  /*0640*/  SHFL.IDX PT, R2, R101, RZ, 0x1f ;  /* 0x00001fff65027589 */ /* 0x000ea200000e0000 */
[----:B------:R-:W-:Y:S01]  /*0650*/  NOP ;  /* 0x0000000000007918 */ /* 0x000fe20000000000 */
[----:B--2---:R-:W-:-:S13]  /*0660*/  ISETP.NE.AND P0, PT, R2, 0x1, PT ;  /* 0x000000010200780c */ /* 0x004fda0003f05270 */
[----:B------:R-:W-:Y:S05]  /*0670*/  @P0 BRA `(.L_x_10) ;  /* 0x0000000000480947 */ /* 0x000fea0003800000 */
[----:B------:R-:W2:Y:S01]  /*0680*/  S2UR UR7, SR_CgaCtaId ;  /* 0x00000000000779c3 */ /* 0x000ea20000008800 */
[----:B------:R-:W-:Y:S01]  /*0690*/  UMOV UR9, 0x400 ;  /* 0x0000040000097882 */ /* 0x000fe20000000000 */
[----:B-1----:R-:W-:Y:S01]  /*06a0*/  UMOV UR5, 0x20 ;  /* 0x0000002000057882 */ /* 0x002fe20000000000 */
[----:B------:R-:W-:Y:S01]  /*06b0*/  UMOV UR4, 0x80 ;  /* 0x0000008000047882 */ /* 0x000fe20000000000 */
[----:B------:R-:W-:-:S04]  /*06c0*/  UIADD3 UR10, UPT, UPT, -UR5, 0x100000, URZ ;  /* 0x00100000050a7890 */ /* 0x000fc8000fffe1ff */
[----:B------:R-:W-:Y:S02]  /*06d0*/  USHF.L.U32 UR11, UR10, 0xb, URZ ;  /* 0x0000000b0a0b7899 */ /* 0x000fe400080006ff */
[----:B------:R-:W-:Y:S02]  /*06e0*/  USHF.L.U32 UR10, UR10, 0x1, URZ ;  /* 0x000000010a0a7899 */ /* 0x000fe400080006ff */
[----:B------:R-:W-:-:S04]  /*06f0*/  UIADD3 UR4, UPT, UPT, -UR4, 0x100000, URZ ;  /* 0x0010000004047890 */ /* 0x000fc8000fffe1ff */
[----:B------:R-:W-:Y:S02]  /*0700*/  USHF.L.U32 UR5, UR4, 0xb, URZ ;  /* 0x0000000b04057899 */ /* 0x000fe400080006ff */
[----:B------:R-:W-:Y:S01]  /*0710*/  USHF.L.U32 UR4, UR4, 0x1, URZ ;  /* 0x0000000104047899 */ /* 0x000fe200080006ff */
[----:B------:R-:W-:Y:S01]  /*0720*/  ELECT P0, URZ, PT ;  /* 0x0000000000ff782f */ /* 0x000fe20003800000 */
[----:B--2---:R-:W-:Y:S01]  /*0730*/  ULEA UR7, UR7, UR9, 0x18 ;  /* 0x0000000907077291 */ /* 0x004fe2000f8ec0ff */
[----:B------:R-:W1:Y:S11]  /*0740*/  FENCE.VIEW.ASYNC.S ;  /* 0x00000000000073c6 */ /* 0x000e760000000000 */
[----:B-1----:R2:W1:Y:S01]  /*0750*/  SYNCS.EXCH.64 URZ, [UR7+0x40], UR10 ;  /* 0x0000400a07ff75b2 */ /* 0x0024620008000100 */
[----:B------:R2:W1:Y:S01]  /*0760*/  SYNCS.EXCH.64 URZ, [UR7+0x50], UR4 ;  /* 0x0000500407ff75b2 */ /* 0x0004620008000100 */
[----:B------:R2:W1:Y:S01]  /*0770*/  SYNCS.EXCH.64 URZ, [UR7+0x48], UR10 ;  /* 0x0000480a07ff75b2 */ /* 0x0004620008000100 */
[----:B------:R2:W1:Y:S02]  /*0780*/  SYNCS.EXCH.64 URZ, [UR7+0x58], UR4 ;  /* 0x0000580407ff75b2 */ /* 0x0004640008000100 */
[----:B--2---:R-:W-:Y:S01]  /*0790*/  NOP ;  /* 0x0000000000007918 */ /* 0x004fe20000000000 */
.L_x_10:
[----:B------:R-:W2:Y:S01]  /*07a0*/  SHFL.IDX PT, R2, R101, RZ, 0x1f ;  /* 0x00001fff65027589 */ /* 0x000ea200000e0000 */
[----:B------:R-:W-:Y:S01]  /*07b0*/  NOP ;  /* 0x0000000000007918 */ /* 0x000fe20000000000 */
[----:B--2---:R-:W-:-:S13]  /*07c0*/  ISETP.NE.AND P0, PT, R2, 0x3, PT ;  /* 0x000000030200780c */ /* 0x004fda0003f05270 */
[----:B------:R-:W-:Y:S05]  /*07d0*/  @P0 BRA `(.L_x_11) ;  /* 0x0000000000300947 */ /* 0x000fea0003800000 */
[----:B-1----:R-:W1:Y:S01]  /*07e0*/  S2UR UR5, SR_CgaCtaId ;  /* 0x00000000000579c3 */ /* 0x002e620000008800 */
        /* <DEDUP_REMOVED lines=8> */
[----:B-1----:R2:W1:Y:S01]  /*0870*/  SYNCS.EXCH.64 URZ, [UR5+0x60], UR10 ;  /* 0x0000600a05ff75b2 */ /* 0x0024620008000100 */
[----:B------:R2:W1:Y:S02]  /*0880*/  SYNCS.EXCH.64 URZ, [UR5+0x68], UR10 ;  /* 0x0000680a05ff75b2 */ /* 0x0004640008000100 */
[----:B--2---:R-:W-:Y:S01]  /*0890*/  NOP ;  /* 0x0000000000007918 */ /* 0x004fe20000000000 */
.L_x_11:
[----:B------:R-:W2:Y:S01]  /*08a0*/  SHFL.IDX PT, R2, R101, RZ, 0x1f ;  /* 0x00001fff65027589 */ /* 0x000ea200000e0000 */
[----:B------:R-:W-:Y:S01]  /*08b0*/  NOP ;  /* 0x0000000000007918 */ /* 0x000fe20000000000 */
[----:B--2---:R-:W-:-:S13]  /*08c0*/  ISETP.NE.AND P0, PT, R2, 0x4, PT ;  /* 0x000000040200780c */ /* 0x004fda0003f05270 */
[----:B------:R-:W-:Y:S05]  /*08d0*/  @P0 BRA `(.L_x_12) ;  /* 0x00000000004c0947 */ /* 0x000fea0003800000 */
[----:B-1----:R-:W1:Y:S01]  /*08e0*/  S2UR UR5, SR_CgaCtaId ;  /* 0x00000000000579c3 */ /* 0x002e620000008800 */
[----:B------:R-:W-:Y:S01]  /*08f0*/  UMOV UR9, 0x100 ;  /* 0x0000010000097882 */ /* 0x000fe20000000000 */
[----:B------:R-:W-:Y:S01]  /*0900*/  UMOV UR7, 0x400 ;  /* 0x0000040000077882 */ /* 0x000fe20000000000 */
[----:B------:R-:W-:Y:S01]  /*0910*/  USEL UR9, UR9, 0xe0, UP2 ;  /* 0x000000e009097887 */ /* 0x000fe20009000000 */
[----:B------:R-:W-:Y:S01]  /*0920*/  UMOV UR4, 0x1 ;  /* 0x0000000100047882 */ /* 0x000fe20000000000 */
[----:B------:R-:W-:Y:S01]  /*0930*/  ELECT P0, URZ, PT ;  /* 0x0000000000ff782f */ /* 0x000fe20003800000 */
[----:B------:R-:W-:-:S04]  /*0940*/  UIADD3 UR10, UPT, UPT, -UR4, 0x100000, URZ ;  /* 0x00100000040a7890 */ /* 0x000fc8000fffe1ff */
[----:B------:R-:W-:Y:S02]  /*0950*/  USHF.L.U32 UR11, UR10, 0xb, URZ ;  /* 0x0000000b0a0b7899 */ /* 0x000fe400080006ff */
[----:B------:R-:W-:Y:S02]  /*0960*/  USHF.L.U32 UR10, UR10, 0x1, URZ ;  /* 0x000000010a0a7899 */ /* 0x000fe400080006ff */
[----:B------:R-:W-:-:S04]  /*0970*/  UIADD3 UR12, UPT, UPT, -UR9, 0x100000, URZ ;  /* 0x00100000090c7890 */ /* 0x000fc8000fffe1ff */
[----:B------:R-:W-:Y:S02]  /*0980*/  USHF.L.U32 UR13, UR12, 0xb, URZ ;  /* 0x0000000b0c0d7899 */ /* 0x000fe400080006ff */
[----:B------:R-:W-:Y:S02]  /*0990*/  USHF.L.U32 UR12, UR12, 0x1, URZ ;  /* 0x000000010c0c7899 */ /* 0x000fe400080006ff */
[----:B-1----:R-:W-:Y:S01]  /*09a0*/  ULEA UR5, UR5, UR7, 0x18 ;  /* 0x0000000705057291 */ /* 0x002fe2000f8ec0ff */
[----:B------:R-:W1:Y:S11]  /*09b0*/  FENCE.VIEW.ASYNC.S ;  /* 0x00000000000073c6 */ /* 0x000e760000000000 */
[----:B-1----:R2:W1:Y:S01]  /*09c0*/  SYNCS.EXCH.64 URZ, [UR5+0x70], UR10 ;  /* 0x0000700a05ff75b2 */ /* 0x0024620008000100 */
[----:B------:R2:W1:Y:S01]  /*09d0*/  SYNCS.EXCH.64 URZ, [UR5+0x80], UR12 ;  /* 0x0000800c05ff75b2 */ /* 0x0004620008000100 */
[----:B------:R2:W1:Y:S01]  /*09e0*/  SYNCS.EXCH.64 URZ, [UR5+0x78], UR10 ;  /* 0x0000780a05ff75b2 */ /* 0x0004620008000100 */
[----:B------:R2:W1:Y:S02]  /*09f0*/  SYNCS.EXCH.64 URZ, [UR5+0x88], UR12 ;  /* 0x0000880c05ff75b2 */ /* 0x0004640008000100 */
[----:B--2---:R-:W-:Y:S01]  /*0a00*/  NOP ;  /* 0x0000000000007918 */ /* 0x004fe20000000000 */
.L_x_12:
        /* <DEDUP_REMOVED lines=20> */
[----:B------:R2:W1:Y:S01]  /*0b50*/  SYNCS.EXCH.64 URZ, [UR7+0xb8], UR4 ;  /* 0x0000b80407ff75b2 */ /* 0x0004620008000100 */
[----:B------:R2:W1:Y:S01]  /*0b60*/  SYNCS.EXCH.64 URZ, [UR7+0xa0], UR10 ;  /* 0x0000a00a07ff75b2 */ /* 0x0004620008000100 */
[----:B------:R2:W1:Y:S01]  /*0b70*/  SYNCS.EXCH.64 URZ, [UR7+0xc0], UR4 ;  /* 0x0000c00407ff75b2 */ /* 0x0004620008000100 */
[----:B------:R2:W1:Y:S01]  /*0b80*/  SYNCS.EXCH.64 URZ, [UR7+0xa8], UR10 ;  /* 0x0000a80a07ff75b2 */ /* 0x0004620008000100 */
[----:B------:R2:W1:Y:S02]  /*0b90*/  SYNCS.EXCH.64 URZ, [UR7+0xc8], UR4 ;  /* 0x0000c80407ff75b2 */ /* 0x0004640008000100 */
[----:B--2---:R-:W-:Y:S01]  /*0ba0*/  NOP ;  /* 0x0000000000007918 */ /* 0x004fe20000000000 */
.L_x_13:
        /* <DEDUP_REMOVED lines=18> */
.L_x_14:
[----:B-1----:R-:W1:Y:S01]  /*0cd0*/  S2UR UR5, SR_CTAID.X ;  /* 0x00000000000579c3 */ /* 0x002e620000002500 */
[----:B------:R-:W-:-:S05]  /*0ce0*/  CS2R.32 R96, SR_CgaSize ;  /* 0x0000000000607805 */ /* 0x000fca0000008a00 */
[----:B------:R-:W-:-:S05]  /*0cf0*/  IMAD R96, R96, -0xa0, RZ ;  /* 0xffffff6060607824 */ /* 0x000fca00078e02ff */
[----:B------:R-:W-:-:S14]  /*0d00*/  R2UR UR9, R96 ;  /* 0x00000000600972ca */ /* 0x000fdc00000e0000 */
[----:B------:R-:W2:Y:S01]  /*0d10*/  LDCU UR9, c[0x0][UR9+0x2b0] ;  /* 0x00005600090977ac */ /* 0x000ea20008000800 */
[----:B------:R-:W-:Y:S01]  /*0d20*/  NOP ;  /* 0x0000000000007918 */ /* 0x000fe20000000000 */
[----:B------:R-:W-:-:S05]  /*0d30*/  CS2R.32 R96, SR_CgaSize ;  /* 0x0000000000607805 */ /* 0x000fca0000008a00 */
[----:B------:R-:W-:-:S05]  /*0d40*/  IMAD R96, R96, -0xa0, RZ ;  /* 0xffffff6060607824 */ /* 0x000fca00078e02ff */
[----:B------:R-:W-:-:S14]  /*0d50*/  R2UR UR7, R96 ;  /* 0x00000000600772ca */ /* 0x000fdc00000e0000 */
[----:B------:R-:W3:Y:S01]  /*0d60*/  LDCU UR7, c[0x0][UR7+0x2b4] ;  /* 0x00005680070777ac */ /* 0x000ee20008000800 */
[----:B------:R-:W4:Y:S08]  /*0d70*/  S2UR UR4, SR_CTAID.Y ;  /* 0x00000000000479c3 */ /* 0x000f300000002600 */
[----:B------:R-:W3:Y:S01]  /*0d80*/  LDC R9, c[0x0][0xb24] ;  /* 0x0002c900ff097b82 */ /* 0x000ee20000000800 */
[----:B-1----:R-:W-:-:S02]  /*0d90*/  I2FP.F32.U32 R4, UR5 ;  /* 0x0000000500047c45 */ /* 0x002fc40008201000 */
[----:B------:R-:W-:-:S05]  /*0da0*/  CS2R.32 R5, SR_CgaSize ;  /* 0x0000000000057805 */ /* 0x000fca0000008a00 */
[----:B------:R-:W-:-:S06]  /*0db0*/  IMAD R5, R5, -0xa0, RZ ;  /* 0xffffff6005057824 */ /* 0x000fcc00078e02ff */
[----:B------:R-:W1:Y:S01]  /*0dc0*/  LDC R5, c[0x0][R5+0x2a0] ;  /* 0x0000a80005057b82 */ /* 0x000e620000000800 */
[----:B------:R-:W-:Y:S01]  /*0dd0*/  MOV R21, UR5 ;  /* 0x0000000500157c02 */ /* 0x000fe20008000f00 */
[----:B--2---:R-:W-:Y:S01]  /*0de0*/  FMUL R4, R4, UR9 ;  /* 0x0000000904047c20 */ /* 0x004fe20008400000 */
[----:B----4-:R-:W-:Y:S02]  /*0df0*/  I2FP.F32.U32 R2, UR4 ;  /* 0x0000000400027c45 */ /* 0x010fe40008201000 */
[----:B------:R-:W-:-:S05]  /*0e00*/  CS2R.32 R3, SR_CgaSize ;  /* 0x0000000000037805 */ /* 0x000fca0000008a00 */
[----:B------:R-:W-:-:S06]  /*0e10*/  IMAD R3, R3, -0xa0, RZ ;  /* 0xffffff6003037824 */ /* 0x000fcc00078e02ff */
[----:B------:R-:W2:Y:S01]  /*0e20*/  LDC R3, c[0x0][R3+0x2a4] ;  /* 0x0000a90003037b82 */ /* 0x000ea20000000800 */
[----:B------:R-:W4:Y:S01]  /*0e30*/  F2I.U32.TRUNC.NTZ R96, R4 ;  /* 0x0000000400607305 */ /* 0x000f22000020f000 */
[----:B------:R-:W-:Y:S01]  /*0e40*/  MOV R20, UR4 ;  /* 0x0000000400147c02 */ /* 0x000fe20008000f00 */
[----:B---3--:R-:W-:-:S05]  /*0e50*/  FMUL R2, R2, UR7 ;  /* 0x0000000702027c20 */ /* 0x008fca0008400000 */
[----:B------:R-:W-:Y:S01]  /*0e60*/  BAR.SYNC.DEFER_BLOCKING 0x0 ;  /* 0x0000000000007b1d */ /* 0x000fe20000010000 */
[----:B------:R-:W-:-:S05]  /*0e70*/  ISETP.GE.AND P0, PT, R9, 0x1, PT ;  /* 0x000000010900780c */ /* 0x000fca0003f06270 */
[----:B------:R-:W3:Y:S02]  /*0e80*/  F2I.U32.TRUNC.NTZ R94, R2 ;  /* 0x00000002005e7305 */ /* 0x000ee4000020f000 */
[----:B------:R-:W2:Y:S01]  /*0e90*/  S2UR UR36, SR_CTAID.Z ;  /* 0x00000000002479c3 */ /* 0x000ea20000002700 */
[----:B----4-:R-:W-:-:S05]  /*0ea0*/  IADD3 R96, PT, PT, -R96, RZ, RZ ;  /* 0x000000ff60607210 */ /* 0x010fca0007ffe1ff */
[----:B-1----:R-:W-:Y:S01]  /*0eb0*/  IMAD R96, R5, R96, UR5 ;  /* 0x0000000505607e24 */ /* 0x002fe2000f8e0260 */
[----:B---3--:R-:W-:-:S05]  /*0ec0*/  IADD3 R94, PT, PT, -R94, RZ, RZ ;  /* 0x000000ff5e5e7210 */ /* 0x008fca0007ffe1ff */
[----:B--2---:R-:W-:Y:S01]  /*0ed0*/  IMAD R94, R3, R94, UR4 ;  /* 0x00000004035e7e24 */ /* 0x004fe2000f8e025e */
[----:B------:R-:W-:Y:S06]  /*0ee0*/  @!P0 BRA `(.L_x_15) ;  /* 0x0000000000b88947 */ /* 0x000fec0003800000 */
[----:B------:R-:W1:Y:S01]  /*0ef0*/  LDC.64 R4, c[0x0][0xb18] ;  /* 0x0002c600ff047b82 */ /* 0x000e620000000a00 */
[----:B------:R-:W-:-:S07]  /*0f00*/  ISETP.NE.AND P0, PT, R9, 0x1, PT ;  /* 0x000000010900780c */ /* 0x000fce0003f05270 */
[----:B------:R-:W2:Y:S08]  /*0f10*/  LDC R10, c[0x0][0xb0c] ;  /* 0x0002c300ff0a7b82 */ /* 0x000eb00000000800 */
[----:B------:R-:W3:Y:S08]  /*0f20*/  LDC R11, c[0x0][0x370] ;  /* 0x0000dc00ff0b7b82 */ /* 0x000ef00000000800 */
[----:B------:R-:W4:Y:S01]  /*0f30*/  LDC R12, c[0x0][0x374] ;  /* 0x0000dd00ff0c7b82 */ /* 0x000f220000000800 */
[----:B-1----:R-:W-:-:S07]  /*0f40*/  ISETP.NE.AND P1, PT, R4, 0x1, PT ;  /* 0x000000010400780c */ /* 0x002fce0003f25270 */
[----:B------:R-:W3:Y:S01]  /*0f50*/  LDC.64 R6, c[0x0][0xb10] ;  /* 0x0002c400ff067b82 */ /* 0x000ee20000000a00 */
[----:B--2---:R-:W-:-:S07]  /*0f60*/  ISETP.NE.AND P2, PT, R10, 0x1, PT ;  /* 0x000000010a00780c */ /* 0x004fce0003f45270 */
[----:B------:R-:W1:Y:S08]  /*0f70*/  LDC R8, c[0x0][0xb20] ;  /* 0x0002c800ff087b82 */ /* 0x000e700000000800 */
[----:B------:R-:W2:Y:S01]  /*0f80*/  LDC.64 R2, c[0x0][0xb28] ;  /* 0x0002ca00ff027b82 */ /* 0x000ea20000000a00 */
[----:B----4-:R-:W-:-:S04]  /*0f90*/  IMAD.HI.U32 R13, R12, R5, RZ ;  /* 0x000000050c0d7227 */ /* 0x010fc800078e00ff */
[----:B------:R-:W-:-:S04]  /*0fa0*/  IMAD.HI.U32 R5, R20, R5, RZ ;  /* 0x0000000514057227 */ /* 0x000fc800078e00ff */
[----:B---3--:R-:W-:-:S04]  /*0fb0*/  IMAD.HI.U32 R14, R11, R6, RZ ;  /* 0x000000060b0e7227 */ /* 0x008fc800078e00ff */
[C---:B------:R-:W-:Y:S01]  /*0fc0*/  IMAD.HI.U32 R16, R21.reuse, R6, RZ ;  /* 0x0000000615107227 */ /* 0x040fe200078e00ff */
[-C--:B------:R-:W-:Y:S02]  /*0fd0*/  @P2 SHF.R.U32.HI R11, RZ, R7.reuse, R14 ;  /* 0x00000007ff0b2219 */ /* 0x080fe4000001160e */
[-C--:B-1----:R-:W-:Y:S02]  /*0fe0*/  @P1 SHF.R.U32.HI R12, RZ, R8.reuse, R13 ;  /* 0x00000008ff0c1219 */ /* 0x082fe4000001160d */
[----:B------:R-:W-:Y:S02]  /*0ff0*/  SHF.R.U32.HI R5, RZ, R8, R5 ;  /* 0x00000008ff057219 */ /* 0x000fe40000011605 */
[----:B------:R-:W-:Y:S02]  /*1000*/  SHF.R.U32.HI R16, RZ, R7, R16 ;  /* 0x00000007ff107219 */ /* 0x000fe40000011610 */
[----:B------:R-:W-:Y:S01]  /*1010*/  SEL R5, R20, R5, !P1 ;  /* 0x0000000514057207 */ /* 0x000fe20004800000 */
[----:B--2---:R-:W-:Y:S01]  /*1020*/  IMAD.HI.U32 R14, R12, R2, RZ ;  /* 0x000000020c0e7227 */ /* 0x004fe200078e00ff */
[----:B------:R-:W-:-:S02]  /*1030*/  SEL R7, R21, R16, !P2 ;  /* 0x0000001015077207 */ /* 0x000fc40005000000 */
[----:B------:R-:W-:Y:S01]  /*1040*/  IADD3 R13, PT, PT, -R5, RZ, RZ ;  /* 0x000000ff050d7210 */ /* 0x000fe20007ffe1ff */
[----:B------:R-:W-:Y:S01]  /*1050*/  IMAD.HI.U32 R6, R11, R2, RZ ;  /* 0x000000020b067227 */ /* 0x000fe200078e00ff */
[----:B------:R-:W-:-:S03]  /*1060*/  @P0 SHF.R.U32.HI R12, RZ, R3, R14 ;  /* 0x00000003ff0c0219 */ /* 0x000fc6000001160e */
[----:B------:R-:W-:Y:S01]  /*1070*/  IMAD R13, R4, R13, R20 ;  /* 0x0000000d040d7224 */ /* 0x000fe200078e0214 */
[----:B------:R-:W-:Y:S01]  /*1080*/  @P0 SHF.R.U32.HI R11, RZ, R3, R6 ;  /* 0x00000003ff0b0219 */ /* 0x000fe20000011606 */
[----:B------:R-:W-:-:S04]  /*1090*/  IMAD R12, R12, R9, RZ ;  /* 0x000000090c0c7224 */ /* 0x000fc800078e02ff */
[----:B------:R-:W-:Y:S01]  /*10a0*/  IMAD R6, R11, R9, RZ ;  /* 0x000000090b067224 */ /* 0x000fe200078e02ff */
[----:B------:R-:W-:-:S04]  /*10b0*/  ISETP.GE.AND P1, PT, R5, R12, PT ;  /* 0x0000000c0500720c */ /* 0x000fc80003f26270 */
[----:B------:R-:W-:Y:S01]  /*10c0*/  ISETP.GE.OR P1, PT, R7, R6, P1 ;  /* 0x000000060700720c */ /* 0x000fe20000f26670 */
[----:B------:R-:W-:-:S05]  /*10d0*/  IMAD.HI.U32 R6, R5, R2, RZ ;  /* 0x0000000205067227 */ /* 0x000fca00078e00ff */
[----:B------:R-:W-:-:S04]  /*10e0*/  SHF.R.U32.HI R6, RZ, R3, R6 ;  /* 0x00000003ff067219 */ /* 0x000fc80000011606 */
[----:B------:R-:W-:-:S03]  /*10f0*/  SEL R6, R5, R6, !P0 ;  /* 0x0000000605067207 */ /* 0x000fc60004000000 */
[----:B------:R-:W-:Y:S01]  /*1100*/  @!P1 IMAD.HI.U32 R8, R7, R2, RZ ;  /* 0x0000000207089227 */ /* 0x000fe200078e00ff */
[----:B------:R-:W-:-:S04]  /*1110*/  IADD3 R2, PT, PT, -R6, RZ, RZ ;  /* 0x000000ff06027210 */ /* 0x000fc80007ffe1ff */
[----:B------:R-:W-:Y:S01]  /*1120*/  @!P1 SHF.R.U32.HI R8, RZ, R3, R8 ;  /* 0x00000003ff089219 */ /* 0x000fe20000011608 */
[----:B------:R-:W-:-:S03]  /*1130*/  IMAD R2, R9, R2, R5 ;  /* 0x0000000209027224 */ /* 0x000fc600078e0205 */
[----:B------:R-:W-:-:S05]  /*1140*/  @!P1 SEL R3, R7, R8, !P0 ;  /* 0x0000000807039207 */ /* 0x000fca0004000000 */
[--C-:B------:R-:W-:Y:S02]  /*1150*/  @!P1 IMAD.IADD R6, R6, 0x1, -R3.reuse ;  /* 0x0000000106069824 */ /* 0x100fe400078e0a03 */
[----:B------:R-:W-:Y:S01]  /*1160*/  @!P1 IMAD R3, R2, R11, R3 ;  /* 0x0000000b02039224 */ /* 0x000fe200078e0203 */
[----:B------:R-:W-:Y:S01]  /*1170*/  IADD3 R2, PT, PT, -R7, RZ, RZ ;  /* 0x000000ff07027210 */ /* 0x000fe20007ffe1ff */
[----:B------:R-:W-:Y:S02]  /*1180*/  @!P1 IMAD R5, R6, R9, R7 ;  /* 0x0000000906059224 */ /* 0x000fe400078e0207 */
[----:B------:R-:W-:Y:S02]  /*1190*/  @!P1 IMAD.MOV.U32 R7, RZ, RZ, R3 ;  /* 0x000000ffff079224 */ /* 0x000fe400078e0003 */
[----:B------:R-:W-:Y:S02]  /*11a0*/  IMAD R2, R10, R2, R21 ;  /* 0x000000020a027224 */ /* 0x000fe400078e0215 */
[----:B------:R-:W-:-:S02]  /*11b0*/  IMAD R20, R5, R4, R13 ;  /* 0x0000000405147224 */ /* 0x000fc400078e020d */
[----:B------:R-:W-:Y:S02]  /*11c0*/  IMAD R21, R7, R10, R2 ;  /* 0x0000000a07157224 */ /* 0x000fe400078e0202 */
.L_x_15:
[----:B------:R-:W1:Y:S01]  /*11d0*/  LDCU UR4, c[0x0][0xb30] ;  /* 0x00016600ff0477ac */ /* 0x000e620008000800 */
[----:B------:R-:W2:Y:S08]  /*11e0*/  S2UR UR37, SR_CgaCtaId ;  /* 0x00000000002579c3 */ /* 0x000eb00000008800 */
[----:B------:R-:W3:Y:S01]  /*11f0*/  LDC R40, c[0x0][0xb24] ;  /* 0x0002c900ff287b82 */ /* 0x000ee20000000800 */
[----:B-1----:R-:W-:-:S09]  /*1200*/  UISETP.NE.AND UP1, UPT, UR4, 0x1, UPT ;  /* 0x000000010400788c */ /* 0x002fd2000bf25270 */
[----:B--2---:R-:W-:Y:S05]  /*1210*/  BRA.U UP1, `(.L_x_16) ;  /* 0x0000000101407547 */ /* 0x004fea000b800000 */
[----:B------:R-:W1:Y:S08]  /*1220*/  LDC.64 R4, c[0x0][0xb10] ;  /* 0x0002c400ff047b82 */ /* 0x000e700000000a00 */
[----:B------:R-:W2:Y:S08]  /*1230*/  LDC.64 R2, c[0x0][0xb18] ;  /* 0x0002c600ff027b82 */ /* 0x000eb00000000a00 */
[----:B------:R-:W4:Y:S08]  /*1240*/  LDC R6, c[0x0][0xb20] ;  /* 0x0002c800ff067b82 */ /* 0x000f300000000800 */
[----:B------:R-:W3:Y:S01]  /*1250*/  LDC R8, c[0x0][0xb0c] ;  /* 0x0002c300ff087b82 */ /* 0x000ee20000000800 */
[----:B-1----:R-:W-:-:S05]  /*1260*/  IMAD.HI.U32 R4, R21, R4, RZ ;  /* 0x0000000415047227 */ /* 0x002fca00078e00ff */
[----:B------:R-:W-:Y:S01]  /*1270*/  SHF.R.U32.HI R4, RZ, R5, R4 ;  /* 0x00000005ff047219 */ /* 0x000fe20000011604 */
[----:B--2---:R-:W-:Y:S01]  /*1280*/  IMAD.HI.U32 R3, R20, R3, RZ ;  /* 0x0000000314037227 */ /* 0x004fe200078e00ff */
[----:B------:R-:W-:-:S04]  /*1290*/  ISETP.NE.AND P0, PT, R2, 0x1, PT ;  /* 0x000000010200780c */ /* 0x000fc80003f05270 */
[----:B----4-:R-:W-:-:S04]  /*12a0*/  SHF.R.U32.HI R3, RZ, R6, R3 ;  /* 0x00000006ff037219 */ /* 0x010fc80000011603 */
[----:B------:R-:W-:Y:S02]  /*12b0*/  SEL R3, R20, R3, !P0 ;  /* 0x0000000314037207 */ /* 0x000fe40004000000 */
[----:B---3--:R-:W-:-:S04]  /*12c0*/  ISETP.NE.AND P1, PT, R8, 0x1, PT ;  /* 0x000000010800780c */ /* 0x008fc80003f25270 */
[----:B------:R-:W-:-:S05]  /*12d0*/  SEL R4, R21, R4, !P1 ;  /* 0x0000000415047207 */ /* 0x000fca0004800000 */
[----:B------:R-:W-:Y:S02]  /*12e0*/  IMAD.IADD R5, R3, 0x1, -R4 ;  /* 0x0000000103057824 */ /* 0x000fe400078e0a04 */
[----:B------:R-:W-:Y:S02]  /*12f0*/  IMAD.IADD R3, R4, 0x1, -R3 ;  /* 0x0000000104037824 */ /* 0x000fe400078e0a03 */
[----:B------:R-:W-:Y:S02]  /*1300*/  IMAD R21, R5, R8, R21 ;  /* 0x0000000805157224 */ /* 0x000fe400078e0215 */
[----:B------:R-:W-:-:S07]  /*1310*/  IMAD R20, R3, R2, R20 ;  /* 0x0000000203147224 */ /* 0x000fce00078e0214 */
.L_x_16:
[----:B------:R-:W-:Y:S01]  /*1320*/  BAR.SYNC.DEFER_BLOCKING 0x0 ;  /* 0x0000000000007b1d */ /* 0x000fe20000010000 */
[----:B------:R-:W-:Y:S01]  /*1330*/  UISETP.NE.AND UP1, UPT, UR8, 0x2, UPT ;  /* 0x000000020800788c */ /* 0x000fe2000bf25270 */
[----:B------:R-:W-:Y:S02]  /*1340*/  ISETP.NE.OR P5, PT, R0, 0x2, !P5 ;  /* 0x000000020000780c */ /* 0x000fe40006fa5670 */
[----:B------:R-:W-:-:S06]  /*1350*/  LOP3.LUT R2, R108, 0x1f, RZ, 0xc0, !PT ;  /* 0x0000001f6c027812 */ /* 0x000fcc00078ec0ff */
[----:B------:R-:W-:Y:S05]  /*1360*/  BRA.U UP1, `(.L_x_17) ;  /* 0x0000001101b87547 */ /* 0x000fea000b800000 */
[----:B------:R-:W1:Y:S01]  /*1370*/  LDCU UR13, c[0x0][0x38c] ;  /* 0x00007180ff0d77ac */ /* 0x000e620008000800 */
[----:B------:R-:W2:Y:S01]  /*1380*/  LDC R9, c[0x0][0x370] ;  /* 0x0000dc00ff097b82 */ /* 0x000ea20000000800 */
[----:B------:R-:W-:Y:S01]  /*1390*/  PLOP3.LUT P1, PT, PT, PT, UP2, 0x80, 0x8 ;  /* 0x000000000008781c */ /* 0x000fe20003f2f028 */
[----:B------:R-:W-:Y:S01]  /*13a0*/  HFMA2 R12, -RZ, RZ, 0, 0 ;  /* 0x00000000ff0c7431 */ /* 0x000fe200000001ff */
[----:B------:R-:W-:Y:S01]  /*13b0*/  ISETP.EQ.OR P4, PT, R2, RZ, P5 ;  /* 0x000000ff0200720c */ /* 0x000fe20002f82670 */
[----:B------:R-:W-:Y:S01]  /*13c0*/  IMAD.MOV.U32 R15, RZ, RZ, 0x1 ;  /* 0x00000001ff0f7424 */ /* 0x000fe200078e00ff */
[----:B------:R-:W-:Y:S01]  /*13d0*/  PLOP3.LUT P1, PT, P1, PT, PT, 0x8, 0x80 ;  /* 0x000000000080781c */ /* 0x000fe20000f2e170 */
[----:B------:R-:W-:Y:S01]  /*13e0*/  IMAD.MOV.U32 R14, RZ, RZ, RZ ;  /* 0x000000ffff0e7224 */ /* 0x000fe200078e00ff */
[----:B------:R-:W-:Y:S01]  /*13f0*/  MOV R8, 0x1 ;  /* 0x0000000100087802 */ /* 0x000fe20000000f00 */
[----:B------:R-:W4:Y:S01]  /*1400*/  LDC R0, c[0x0][0x374] ;  /* 0x0000dd00ff007b82 */ /* 0x000f220000000800 */
[----:B------:R-:W-:Y:S01]  /*1410*/  IMAD.MOV.U32 R10, RZ, RZ, RZ ;  /* 0x000000ffff0a7224 */ /* 0x000fe200078e00ff */
[----:B------:R-:W2:Y:S01]  /*1420*/  LDCU.64 UR22, c[0x0][0x348] ;  /* 0x00006900ff1677ac */ /* 0x000ea20008000a00 */
[----:B------:R-:W-:Y:S01]  /*1430*/  UMOV UR6, URZ ;  /* 0x000000ff00067c82 */ /* 0x000fe20008000000 */
[----:B-1----:R-:W-:-:S04]  /*1440*/  UIADD3 UR5, UPT, UPT, UR13, 0xff, URZ ;  /* 0x000000ff0d057890 */ /* 0x002fc8000fffe0ff */
[----:B------:R-:W-:-:S04]  /*1450*/  USHF.R.S32.HI UR4, URZ, 0x1f, UR5 ;  /* 0x0000001fff047899 */ /* 0x000fc80008011405 */
[----:B------:R-:W-:-:S04]  /*1460*/  ULEA.HI UR4, UR4, UR5, URZ, 0x8 ;  /* 0x0000000504047291 */ /* 0x000fc8000f8f40ff */
[----:B------:R-:W-:Y:S02]  /*1470*/  USHF.R.S32.HI UR15, URZ, 0x8, UR4 ;  /* 0x00000008ff0f7899 */ /* 0x000fe40008011404 */
[----:B------:R-:W-:Y:S02]  /*1480*/  UIADD3 UR4, UPT, UPT, UR13, -0x1, URZ ;  /* 0xffffffff0d047890 */ /* 0x000fe4000fffe0ff */
[----:B------:R-:W-:Y:S02]  /*1490*/  UISETP.LT.U32.AND UP0, UPT, UR15, 0x4, UPT ;  /* 0x000000040f00788c */ /* 0x000fe4000bf01070 */
[----:B------:R-:W-:Y:S02]  /*14a0*/  UISETP.GE.U32.AND UP1, UPT, UR4, -0x1ff, UPT ;  /* 0xfffffe010400788c */ /* 0x000fe4000bf26070 */
[----:B------:R-:W-:Y:S02]  /*14b0*/  USEL UR14, UR15, 0x4, UP0 ;  /* 0x000000040f0e7887 */ /* 0x000fe40008000000 */
[----:B------:R-:W-:-:S02]  /*14c0*/  UIADD3 UR13, UPT, UPT, UR13, 0x1fe, URZ ;  /* 0x000001fe0d0d7890 */ /* 0x000fc4000fffe0ff */
[----:B------:R-:W-:Y:S02]  /*14d0*/  UIADD3 UR5, UPT, UPT, UR14, -0x1, URZ ;  /* 0xffffffff0e057890 */ /* 0x000fe4000fffe0ff */
[----:B------:R-:W-:-:S03]  /*14e0*/  UIADD3 UR7, UPT, UPT, UR15, -UR14, URZ ;  /* 0x8000000e0f077290 */ /* 0x000fc6000fffe0ff */
[----:B------:R-:W-:-:S04]  /*14f0*/  @UP1 UIADD3 UR5, UPT, UPT, UR14, URZ, URZ ;  /* 0x000000ff0e051290 */ /* 0x000fc8000fffe0ff */
[----:B--2---:R-:W-:-:S12]  /*1500*/  UIADD3 UR5, UPT, UPT, UR5, 0x1, URZ ;  /* 0x0000000105057890 */ /* 0x004fd8000fffe0ff */
.L_x_35:
[----:B------:R-:W-:Y:S01]  /*1510*/  UISETP.NE.AND UP0, UPT, UR37, URZ, UPT ;  /* 0x000000ff2500728c */ /* 0x000fe2000bf05270 */
[----:B------:R-:W1:Y:S08]  /*1520*/  S2UR UR37, SR_CgaCtaId ;  /* 0x00000000002579c3 */ /* 0x000e700000008800 */
[----:B------:R-:W-:Y:S05]  /*1530*/  BRA.U UP0, `(.L_x_18) ;  /* 0x0000000100347547 */ /* 0x000fea000b800000 */
[----:B------:R-:W2:Y:S01]  /*1540*/  S2R R2, SR_CgaCtaId ;  /* 0x0000000000027919 */ /* 0x000ea20000008800 */
[----:B------:R-:W-:-:S04]  /*1550*/  MOV R3, 0x400 ;  /* 0x0000040000037802 */ /* 0x000fc80000000f00 */
[----:B--2---:R-:W-:Y:S02]  /*1560*/  LEA R3, R2, R3, 0x18 ;  /* 0x0000000302037211 */ /* 0x004fe400078ec0ff */
[----:B------:R-:W-:-:S03]  /*1570*/  SHF.L.U32 R2, R8, 0x1f, RZ ;  /* 0x0000001f08027819 */ /* 0x000fc600000006ff */
[----:B------:R-:W-:-:S04]  /*1580*/  IMAD R3, R10, 0x8, R3 ;  /* 0x000000080a037824 */ /* 0x000fc800078e0203 */
[----:B------:R-:W2:Y:S02]  /*1590*/  SYNCS.PHASECHK.TRANS64.TRYWAIT P0, [R3+URZ+0xe0], R2 ;  /* 0x0000e002030075a7 */ /* 0x000ea400080011ff */
[----:B--2---:R-:W-:Y:S05]  /*15a0*/  @!P0 BRA `(.L_x_19) ;  /* 0x0000005c00c48947 */ /* 0x004fea0003800000 */
.L_x_105:
[----:B------:R-:W-:Y:S01]  /*15b0*/  VIADD R10, R10, 0x1 ;  /* 0x000000010a0a7836 */ /* 0x000fe20000000000 */
[----:B------:R2:W-:Y:S04]  /*15c0*/  SYNCS.ARRIVE.TRANS64.A1T0 RZ, [R3+URZ+0xd0], RZ ;  /* 0x0000d0ff03ff79a7 */ /* 0x0005e800081000ff */
[----:B------:R-:W-:-:S04]  /*15d0*/  ISETP.NE.AND P0, PT, R10, 0x2, PT ;  /* 0x000000020a00780c */ /* 0x000fc80003f05270 */
[----:B------:R-:W-:Y:S02]  /*15e0*/  SEL R10, R10, RZ, P0 ;  /* 0x000000ff0a0a7207 */ /* 0x000fe40000000000 */
[----:B--2---:R-:W-:-:S04]  /*15f0*/  SEL R3, RZ, 0x1, P0 ;  /* 0x00000001ff037807 */ /* 0x004fc80000000000 */
[----:B------:R-:W-:-:S07]  /*1600*/  LOP3.LUT R8, R8, R3, RZ, 0x3c, !PT ;  /* 0x0000000308087212 */ /* 0x000fce00078e3cff */
.L_x_18:
[----:B------:R-:W-:Y:S01]  /*1610*/  UMOV UR4, 0x400 ;  /* 0x0000040000047882 */ /* 0x000fe20000000000 */
[----:B------:R-:W-:Y:S01]  /*1620*/  SHF.L.U32 R2, R15, 0x1f, RZ ;  /* 0x0000001f0f027819 */ /* 0x000fe200000006ff */
[----:B-1----:R-:W-:Y:S01]  /*1630*/  ULEA UR4, UR37, UR4, 0x18 ;  /* 0x0000000425047291 */ /* 0x002fe2000f8ec0ff */
[----:B------:R-:W-:Y:S01]  /*1640*/  R2UR UR35, R21 ;  /* 0x00000000152372ca */ /* 0x000fe200000e0000 */
[----:B------:R-:W-:Y:S01]  /*1650*/  UISETP.GE.U32.AND UP0, UPT, UR13, 0x1ff, UPT ;  /* 0x000001ff0d00788c */ /* 0x000fe2000bf06070 */
[----:B------:R-:W-:Y:S01]  /*1660*/  R2UR UR19, R20 ;  /* 0x00000000141372ca */ /* 0x000fe200000e0000 */
[----:B------:R-:W-:Y:S01]  /*1670*/  ULEA UR8, UR6, UR4, 0x3 ;  /* 0x0000000406087291 */ /* 0x000fe2000f8e18ff */
[----:B------:R-:W-:-:S08]  /*1680*/  UMOV UR29, URZ ;  /* 0x000000ff001d7c82 */ /* 0x000fd00008000000 */
[----:B------:R1:W2:Y:S01]  /*1690*/  SYNCS.PHASECHK.TRANS64.TRYWAIT P0, [UR8+0x20], R2 ;  /* 0x00002002ff0075a7 */ /* 0x0002a20008001108 */
[----:B------:R-:W-:Y:S02]  /*16a0*/  USHF.L.U32 UR35, UR35, 0x6, URZ ;  /* 0x0000000623237899 */ /* 0x000fe400080006ff */
[----:B------:R-:W-:Y:S01]  /*16b0*/  USHF.L.U32 UR19, UR19, 0x7, URZ ;  /* 0x0000000713137899 */ /* 0x000fe200080006ff */
[----:B------:R-:W-:Y:S11]  /*16c0*/  BRA.U !UP0, `(.L_x_20) ;  /* 0x0000000108d87547 */ /* 0x000ff6000b800000 */
[----:B------:R-:W-:Y:S01]  /*16d0*/  UMOV UR21, URZ ;  /* 0x000000ff00157c82 */ /* 0x000fe20008000000 */
[----:B------:R-:W-:-:S05]  /*16e0*/  UMOV UR42, UR6 ;  /* 0x00000006002a7c82 */ /* 0x000fca0008000000 */
.L_x_25:
[----:B-1----:R-:W-:Y:S01]  /*16f0*/  ULEA UR33, UR42, UR4, 0x3 ;  /* 0x000000042a217291 */ /* 0x002fe2000f8e18ff */
[----:B--2---:R-:W-:Y:S01]  /*1700*/  @!P5 MOV R3, 0xc000 ;  /* 0x0000c0000003d802 */ /* 0x004fe20000000f00 */
[----:B--2---:R-:W-:Y:S10]  /*1710*/  @P0 BRA `(.L_x_21) ;  /* 0x00000000000c0947 */ /* 0x004ff40003800000 */
[----:B------:R-:W-:-:S04]  /*1720*/  SHF.L.U32 R5, R15, 0x1f, RZ ;  /* 0x0000001f0f057819 */ /* 0x000fc800000006ff */
[----:B------:R-:W2:Y:S02]  /*1730*/  SYNCS.PHASECHK.TRANS64.TRYWAIT P0, [UR33+0x20], R5 ;  /* 0x00002005ff0075a7 */ /* 0x000ea40008001121 */
[----:B--2---:R-:W-:Y:S05]  /*1740*/  @!P0 BRA `(.L_x_22) ;  /* 0x0000005c00708947 */ /* 0x004fea0003800000 */
.L_x_21:
[----:B------:R2:W-:Y:S01]  /*1750*/  @!P5 SYNCS.ARRIVE.TRANS64 RZ, [UR33], R3 ;  /* 0x00000003ffffd9a7 */ /* 0x0005e20008000021 */
[----:B------:R-:W-:Y:S04]  /*1760*/  BSSY.RECONVERGENT B0, `(.L_x_23) ;  /* 0x0000003000007945 */ /* 0x000fe80003800200 */
[----:B------:R-:W-:Y:S05]  /*1770*/  @P4 BRA `(.L_x_24) ;  /* 0x0000000000044947 */ /* 0x000fea0003800000 */
[----:B------:R-:W-:Y:S05]  /*1780*/  BPT.TRAP 0x1 ;  /* 0x000000040000795c */ /* 0x000fea0000300000 */
.L_x_24:
[----:B------:R-:W-:Y:S05]  /*1790*/  BSYNC.RECONVERGENT B0 ;  /* 0x0000000000007941 */ /* 0x000fea0003800200 */
.L_x_23:
[----:B------:R-:W-:Y:S02]  /*17a0*/  UIADD3 UR6, UPT, UPT, UR42, 0x1, URZ ;  /* 0x000000012a067890 */ /* 0x000fe4000fffe0ff */
[----:B------:R-:W-:Y:S02]  /*17b0*/  ULEA UR24, UR42, UR4, 0xe ;  /* 0x000000042a187291 */ /* 0x000fe4000f8e70ff */
[----:B------:R-:W-:Y:S02]  /*17c0*/  UISETP.NE.AND UP0, UPT, UR6, 0x4, UPT ;  /* 0x000000040600788c */ /* 0x000fe4000bf05270 */
[----:B------:R-:W-:Y:S02]  /*17d0*/  UIADD3 UR40, UP1, UPT, UR22, 0x80, URZ ;  /* 0x0000008016287890 */ /* 0x000fe4000ff3e0ff */
[----:B------:R-:W-:Y:S02]  /*17e0*/  USEL UR9, URZ, 0x1, UP0 ;  /* 0x00000001ff097887 */ /* 0x000fe40008000000 */
[----:B------:R-:W-:-:S02]  /*17f0*/  USEL UR6, UR6, URZ, UP0 ;  /* 0x000000ff06067287 */ /* 0x000fc40008000000 */
[----:B------:R-:W-:Y:S02]  /*1800*/  USHF.L.U32 UR34, UR21, 0x8, URZ ;  /* 0x0000000815227899 */ /* 0x000fe400080006ff */
[----:B------:R-:W-:Y:S01]  /*1810*/  ULEA UR8, UR6, UR4, 0x3 ;  /* 0x0000000406087291 */ /* 0x000fe2000f8e18ff */
[----:B------:R-:W-:Y:S01]  /*1820*/  LOP3.LUT R15, R15, UR9, RZ, 0x3c, !PT ;  /* 0x000000090f0f7c12 */ /* 0x000fe2000f8e3cff */
[----:B------:R-:W-:Y:S02]  /*1830*/  UIADD3 UR38, UP0, UPT, UR22, 0x180, URZ ;  /* 0x0000018016267890 */ /* 0x000fe4000ff1e0ff */
[----:B------:R-:W-:Y:S01]  /*1840*/  UIADD3.X UR41, UPT, UPT, URZ, UR23, URZ, UP1, !UPT ;  /* 0x00000017ff297290 */ /* 0x000fe20008ffe4ff */
[----:B-1----:R-:W-:Y:S01]  /*1850*/  SHF.L.U32 R2, R15, 0x1f, RZ ;  /* 0x0000001f0f027819 */ /* 0x002fe200000006ff */
[----:B------:R-:W-:Y:S02]  /*1860*/  UIADD3 UR32, UPT, UPT, UR24, 0x4400, URZ ;  /* 0x0000440018207890 */ /* 0x000fe4000fffe0ff */
[----:B------:R-:W-:Y:S01]  /*1870*/  UIADD3 UR26, UPT, UPT, UR34, 0x80, URZ ;  /* 0x00000080221a7890 */ /* 0x000fe2000fffe0ff */
[----:B------:R1:W1:Y:S01]  /*1880*/  SYNCS.PHASECHK.TRANS64.TRYWAIT P0, [UR8+0x20], R2 ;  /* 0x00002002ff0075a7 */ /* 0x0002620008001108 */
[----:B------:R-:W-:-:S02]  /*1890*/  ULEA UR8, UR42, UR4, 0xf ;  /* 0x000000042a087291 */ /* 0x000fc4000f8e78ff */
[----:B------:R-:W-:Y:S02]  /*18a0*/  UIADD3 UR24, UPT, UPT, UR24, 0x6400, URZ ;  /* 0x0000640018187890 */ /* 0x000fe4000fffe0ff */
[----:B------:R-:W-:Y:S02]  /*18b0*/  UIADD3.X UR39, UPT, UPT, URZ, UR23, URZ, UP0, !UPT ;  /* 0x00000017ff277290 */ /* 0x000fe400087fe4ff */
[----:B------:R-:W-:Y:S02]  /*18c0*/  UIADD3 UR16, UPT, UPT, UR8, 0x14400, URZ ;  /* 0x0001440008107890 */ /* 0x000fe4000fffe0ff */
[----:B------:R-:W-:Y:S01]  /*18d0*/  UIADD3 UR8, UPT, UPT, UR8, 0x18400, URZ ;  /* 0x0001840008087890 */ /* 0x000fe2000fffe0ff */
[----:B------:R-:W-:Y:S01]  /*18e0*/  UMOV UR30, 0x0 ;  /* 0x00000000001e7882 */ /* 0x000fe20000000000 */
[----:B------:R-:W-:Y:S01]  /*18f0*/  UMOV UR31, 0x10000000 ;  /* 0x10000000001f7882 */ /* 0x000fe20000000000 */
[----:B------:R-:W-:Y:S01]  /*1900*/  UMOV UR25, UR33 ;  /* 0x0000002100197c82 */ /* 0x000fe20008000000 */
[----:B------:R-:W-:Y:S01]  /*1910*/  UMOV UR27, UR35 ;  /* 0x00000023001b7c82 */ /* 0x000fe20008000000 */
[----:B------:R-:W-:Y:S01]  /*1920*/  UMOV UR28, UR36 ;  /* 0x00000024001c7c82 */ /* 0x000fe20008000000 */
[----:B------:R-:W-:Y:S01]  /*1930*/  UMOV UR17, UR33 ;  /* 0x0000002100117c82 */ /* 0x000fe20008000000 */
[----:B------:R-:W-:Y:S01]  /*1940*/  UMOV UR20, UR36 ;  /* 0x0000002400147c82 */ /* 0x000fe20008000000 */
[----:B------:R-:W-:Y:S01]  /*1950*/  UMOV UR18, UR34 ;  /* 0x0000002200127c82 */ /* 0x000fe20008000000 */
[----:B------:R1:W-:Y:S01]  /*1960*/  UTMALDG.3D [UR32], [UR40], desc[UR30] ;  /* 0x00001e20280075b4 */ /* 0x0003e20008011000 */
[----:B------:R-:W-:Y:S01]  /*1970*/  UMOV UR11, UR19 ;  /* 0x00000013000b7c82 */ /* 0x000fe20008000000 */
[----:B------:R-:W-:Y:S01]  /*1980*/  UMOV UR12, UR36 ;  /* 0x00000024000c7c82 */ /* 0x000fe20008000000 */
[----:B------:R-:W-:Y:S01]  /*1990*/  UMOV UR9, UR33 ;  /* 0x0000002100097c82 */ /* 0x000fe20008000000 */
[----:B------:R-:W-:Y:S01]  /*19a0*/  UMOV UR10, UR26 ;  /* 0x0000001a000a7c82 */ /* 0x000fe20008000000 */
[----:B------:R-:W-:Y:S01]  /*19b0*/  UIADD3 UR21, UPT, UPT, UR21, 0x1, URZ ;  /* 0x0000000115157890 */ /* 0x000fe2000fffe0ff */
[----:B------:R-:W-:Y:S01]  /*19c0*/  UMOV UR29, UR5 ;  /* 0x00000005001d7c82 */ /* 0x000fe20008000000 */
[----:B------:R1:W-:Y:S02]  /*19d0*/  UTMALDG.3D [UR24], [UR40], desc[UR30] ;  /* 0x00001e18280075b4 */ /* 0x0003e40008011000 */
[----:B------:R-:W-:Y:S01]  /*19e0*/  UISETP.NE.AND UP0, UPT, UR21, UR5, UPT ;  /* 0x000000051500728c */ /* 0x000fe2000bf05270 */
[----:B------:R-:W-:Y:S01]  /*19f0*/  UMOV UR42, UR6 ;  /* 0x00000006002a7c82 */ /* 0x000fe20008000000 */
[----:B------:R1:W-:Y:S01]  /*1a00*/  UTMALDG.3D [UR16], [UR38], desc[UR30] ;  /* 0x00001e10260075b4 */ /* 0x0003e20008011000 */
[----:B------:R1:W-:Y:S06]  /*1a10*/  UTMALDG.3D [UR8], [UR38], desc[UR30] ;  /* 0x00001e08260075b4 */ /* 0x0003ec0008011000 */
[----:B------:R-:W-:Y:S05]  /*1a20*/  BRA.U UP0, `(.L_x_25) ;  /* 0xfffffffd00307547 */ /* 0x000fea000b83ffff */
.L_x_20:
[----:B-1----:R-:W-:Y:S01]  /*1a30*/  ULEA UR8, UR6, UR4, 0x3 ;  /* 0x0000000406087291 */ /* 0x002fe2000f8e18ff */
[----:B------:R-:W-:Y:S01]  /*1a40*/  SHF.L.U32 R2, R15, 0x1f, RZ ;  /* 0x0000001f0f027819 */ /* 0x000fe200000006ff */
[----:B------:R-:W-:Y:S01]  /*1a50*/  @!P1 SYNCS.ARRIVE.TRANS64.A1T0 RZ, [UR4+0x68], RZ ;  /* 0x000068ffffff99a7 */ /* 0x000fe20008100004 */
[----:B------:R-:W-:-:S06]  /*1a60*/  UISETP.GT.AND UP0, UPT, UR15, UR14, UPT ;  /* 0x0000000e0f00728c */ /* 0x000fcc000bf04270 */
[----:B--2---:R1:W2:Y:S03]  /*1a70*/  SYNCS.PHASECHK.TRANS64.TRYWAIT P0, [UR8+0x20], R2 ;  /* 0x00002002ff0075a7 */ /* 0x0042a60008001108 */
[----:B------:R-:W-:Y:S05]  /*1a80*/  BRA.U !UP0, `(.L_x_26) ;  /* 0x0000000108d47547 */ /* 0x000fea000b800000 */
[----:B------:R-:W-:Y:S01]  /*1a90*/  UIADD3 UR21, UPT, UPT, UR7, UR29, URZ ;  /* 0x0000001d07157290 */ /* 0x000fe2000fffe0ff */
[----:B------:R-:W-:-:S11]  /*1aa0*/  UMOV UR42, UR6 ;  /* 0x00000006002a7c82 */ /* 0x000fd60008000000 */
.L_x_31:
[----:B-1----:R-:W-:Y:S01]  /*1ab0*/  ULEA UR33, UR42, UR4, 0x3 ;  /* 0x000000042a217291 */ /* 0x002fe2000f8e18ff */
[----:B--2---:R-:W-:Y:S01]  /*1ac0*/  @!P5 MOV R3, 0xc000 ;  /* 0x0000c0000003d802 */ /* 0x004fe20000000f00 */
[----:B--2---:R-:W-:Y:S10]  /*1ad0*/  @P0 BRA `(.L_x_27) ;  /* 0x00000000000c0947 */ /* 0x004ff40003800000 */
[----:B------:R-:W-:-:S04]  /*1ae0*/  SHF.L.U32 R5, R15, 0x1f, RZ ;  /* 0x0000001f0f057819 */ /* 0x000fc800000006ff */
[----:B------:R-:W2:Y:S02]  /*1af0*/  SYNCS.PHASECHK.TRANS64.TRYWAIT P0, [UR33+0x20], R5 ;  /* 0x00002005ff0075a7 */ /* 0x000ea40008001121 */
[----:B--2---:R-:W-:Y:S05]  /*1b00*/  @!P0 BRA `(.L_x_28) ;  /* 0x0000005800988947 */ /* 0x004fea0003800000 */
.L_x_27:
[----:B------:R2:W-:Y:S01]  /*1b10*/  @!P5 SYNCS.ARRIVE.TRANS64 RZ, [UR33], R3 ;  /* 0x00000003ffffd9a7 */ /* 0x0005e20008000021 */
[----:B------:R-:W-:Y:S04]  /*1b20*/  BSSY.RECONVERGENT B0, `(.L_x_29) ;  /* 0x0000003000007945 */ /* 0x000fe80003800200 */
[----:B------:R-:W-:Y:S05]  /*1b30*/  @P4 BRA `(.L_x_30) ;  /* 0x0000000000044947 */ /* 0x000fea0003800000 */
[----:B------:R-:W-:Y:S05]  /*1b40*/  BPT.TRAP 0x1 ;  /* 0x000000040000795c */ /* 0x000fea0000300000 */
.L_x_30:
[----:B------:R-:W-:Y:S05]  /*1b50*/  BSYNC.RECONVERGENT B0 ;  /* 0x0000000000007941 */ /* 0x000fea0003800200 */
.L_x_29:
        /* <DEDUP_REMOVED lines=32> */
[----:B------:R-:W-:Y:S01]  /*1d60*/  UMOV UR10, UR26 ;  /* 0x0000001a000a7c82 */ /* 0x000fe20008000000 */
[----:B------:R-:W-:Y:S01]  /*1d70*/  UIADD3 UR29, UPT, UPT, UR29, 0x1, URZ ;  /* 0x000000011d1d7890 */ /* 0x000fe2000fffe0ff */
[----:B------:R1:W-:Y:S01]  /*1d80*/  UTMALDG.3D [UR24], [UR40], desc[UR30] ;  /* 0x00001e18280075b4 */ /* 0x0003e20008011000 */
[----:B------:R-:W-:-:S02]  /*1d90*/  UMOV UR42, UR6 ;  /* 0x00000006002a7c82 */ /* 0x000fc40008000000 */
[----:B------:R-:W-:Y:S01]  /*1da0*/  UISETP.NE.AND UP0, UPT, UR29, UR21, UPT ;  /* 0x000000151d00728c */ /* 0x000fe2000bf05270 */
[----:B------:R1:W-:Y:S01]  /*1db0*/  UTMALDG.3D [UR16], [UR38], desc[UR30] ;  /* 0x00001e10260075b4 */ /* 0x0003e20008011000 */
[----:B------:R1:W-:Y:S07]  /*1dc0*/  UTMALDG.3D [UR8], [UR38], desc[UR30] ;  /* 0x00001e08260075b4 */ /* 0x0003ee0008011000 */
[----:B------:R-:W-:Y:S05]  /*1dd0*/  BRA.U UP0, `(.L_x_31) ;  /* 0xfffffffd00347547 */ /* 0x000fea000b83ffff */
.L_x_26:
[----:B-1----:R-:W-:Y:S01]  /*1de0*/  LEA R2, R14, UR4, 0x3 ;  /* 0x000000040e027c11 */ /* 0x002fe2000f8e18ff */
[----:B------:R-:W-:Y:S01]  /*1df0*/  NOP ;  /* 0x0000000000007918 */ /* 0x000fe20000000000 */
[----:B--2---:R-:W-:Y:S02]  /*1e00*/  SHF.L.U32 R3, R12, 0x1f, RZ ;  /* 0x0000001f0c037819 */ /* 0x004fe400000006ff */
[----:B------:R-:W-:Y:S02]  /*1e10*/  LEA R4, R14, UR4, 0x4 ;  /* 0x000000040e047c11 */ /* 0x000fe4000f8e20ff */
[----:B------:R-:W1:Y:S02]  /*1e20*/  SYNCS.PHASECHK.TRANS64.TRYWAIT P0, [R2+URZ+0x70], R3 ;  /* 0x00007003020075a7 */ /* 0x000e6400080011ff */
[----:B-1----:R-:W-:Y:S05]  /*1e30*/  @!P0 BRA `(.L_x_32) ;  /* 0x0000005400e48947 */ /* 0x002fea0003800000 */
.L_x_108:
[----:B------:R-:W2:Y:S01]  /*1e40*/  LDS.128 R4, [R4+0x100] ;  /* 0x0001000004047984 */ /* 0x000ea20000000c00 */
[----:B---3--:R-:W-:Y:S01]  /*1e50*/  ISETP.GE.AND P0, PT, R40, 0x1, PT ;  /* 0x000000012800780c */ /* 0x008fe20003f06270 */
[----:B-1----:R-:W-:Y:S01]  /*1e60*/  VIADD R2, R2, 0x80 ;  /* 0x0000008002027836 */ /* 0x002fe20000000000 */
[----:B------:R-:W-:Y:S01]  /*1e70*/  @!PT LDS RZ, [RZ] ;  /* 0x00000000fffff984 */ /* 0x000fe20000000800 */
[----:B------:R-:W-:Y:S01]  /*1e80*/  @!PT LDS RZ, [RZ] ;  /* 0x00000000fffff984 */ /* 0x000fe20000000800 */
[----:B------:R-:W-:Y:S01]  /*1e90*/  @!PT LDS RZ, [RZ] ;  /* 0x00000000fffff984 */ /* 0x000fe20000000800 */
[----:B------:R-:W-:Y:S01]  /*1ea0*/  @!PT LDS RZ, [RZ] ;  /* 0x00000000fffff984 */ /* 0x000fe20000000800 */
[----:B------:R1:W-:Y:S06]  /*1eb0*/  MEMBAR.ALL.CTA ;  /* 0x0000000000007992 */ /* 0x0003ec0000008000 */
[----:B-1----:R-:W1:Y:S01]  /*1ec0*/  FENCE.VIEW.ASYNC.S ;  /* 0x00000000000073c6 */ /* 0x002e620000000000 */
[----:B------:R-:W-:-:S04]  /*1ed0*/  PRMT R2, RZ, 0x654, R2 ;  /* 0x00000654ff027816 */ /* 0x000fc80000000002 */
[----:B-1----:R1:W-:Y:S01]  /*1ee0*/  SYNCS.ARRIVE.TRANS64.RED.A1T0 RZ, [R2+URZ], RZ ;  /* 0x000000ff02ff79a7 */ /* 0x0023e200081004ff */
[----:B--2---:R-:W-:-:S13]  /*1ef0*/  LOP3.LUT P2, RZ, R6, 0x1, RZ, 0xc0, !PT ;  /* 0x0000000106ff7812 */ /* 0x004fda000784c0ff */
[----:B------:R-:W-:Y:S01]  /*1f00*/  @P2 SHF.R.U32.HI R3, RZ, 0x10, R5 ;  /* 0x00000010ff032819 */ /* 0x000fe20000011605 */
[----:B------:R-:W-:Y:S01]  /*1f10*/  VOTEU.ANY UP0, P2 ;  /* 0x0000000000ff7886 */ /* 0x000fe20001000100 */
[----:B------:R-:W-:Y:S02]  /*1f20*/  @P2 MOV R13, R4 ;  /* 0x00000004000d2202 */ /* 0x000fe40000000f00 */
[----:B------:R-:W-:Y:S02]  /*1f30*/  @P2 R2UR.BROADCAST UR8, R3 ;  /* 0x00000000030822ca */ /* 0x000fe400008e0000 */
[----:B------:R-:W-:-:S11]  /*1f40*/  @P2 LOP3.LUT R11, R5, 0xffff, RZ, 0xc0, !PT ;  /* 0x0000ffff050b2812 */ /* 0x000fd600078ec0ff */
[----:B------:R-:W-:Y:S01]  /*1f50*/  @UP0 UMOV UR36, UR8 ;  /* 0x0000000800240c82 */ /* 0x000fe20008000000 */
[----:B-1----:R-:W-:Y:S05]  /*1f60*/  @!P0 BRA `(.L_x_33) ;  /* 0x0000000000b88947 */ /* 0x002fea0003800000 */
[----:B------:R-:W4:Y:S01]  /*1f70*/  LDC.64 R4, c[0x0][0xb18] ;  /* 0x0002c600ff047b82 */ /* 0x000f220000000a00 */
[----:B------:R-:W-:-:S07]  /*1f80*/  ISETP.NE.AND P3, PT, R40, 0x1, PT ;  /* 0x000000012800780c */ /* 0x000fce0003f65270 */
[----:B------:R-:W1:Y:S08]  /*1f90*/  LDC.64 R6, c[0x0][0xb10] ;  /* 0x0002c400ff067b82 */ /* 0x000e700000000a00 */
[----:B------:R-:W2:Y:S08]  /*1fa0*/  LDC R16, c[0x0][0xb20] ;  /* 0x0002c800ff107b82 */ /* 0x000eb00000000800 */
[----:B------:R-:W3:Y:S01]  /*1fb0*/  LDC R18, c[0x0][0xb0c] ;  /* 0x0002c300ff127b82 */ /* 0x000ee20000000800 */
[----:B----4-:R-:W-:Y:S01]  /*1fc0*/  IMAD.HI.U32 R17, R0, R5, RZ ;  /* 0x0000000500117227 */ /* 0x010fe200078e00ff */
[----:B------:R-:W-:-:S03]  /*1fd0*/  ISETP.NE.AND P0, PT, R4, 0x1, PT ;  /* 0x000000010400780c */ /* 0x000fc60003f05270 */
[----:B------:R-:W-:-:S03]  /*1fe0*/  IMAD.HI.U32 R5, R11, R5, RZ ;  /* 0x000000050b057227 */ /* 0x000fc600078e00ff */
[----:B------:R-:W4:Y:S01]  /*1ff0*/  LDC.64 R2, c[0x0][0xb28] ;  /* 0x0002ca00ff027b82 */ /* 0x000f220000000a00 */
[----:B-1----:R-:W-:-:S04]  /*2000*/  IMAD.HI.U32 R20, R9, R6, RZ ;  /* 0x0000000609147227 */ /* 0x002fc800078e00ff */
[----:B------:R-:W-:Y:S01]  /*2010*/  IMAD.HI.U32 R22, R13, R6, RZ ;  /* 0x000000060d167227 */ /* 0x000fe200078e00ff */
[----:B------:R-:W-:Y:S02]  /*2020*/  SHF.R.U32.HI R20, RZ, R7, R20 ;  /* 0x00000007ff147219 */ /* 0x000fe40000011614 */
[-C--:B--2---:R-:W-:Y:S02]  /*2030*/  SHF.R.U32.HI R17, RZ, R16.reuse, R17 ;  /* 0x00000010ff117219 */ /* 0x084fe40000011611 */
[----:B------:R-:W-:Y:S02]  /*2040*/  SHF.R.U32.HI R16, RZ, R16, R5 ;  /* 0x00000010ff107219 */ /* 0x000fe40000011605 */
[----:B------:R-:W-:Y:S02]  /*2050*/  SEL R17, R0, R17, !P0 ;  /* 0x0000001100117207 */ /* 0x000fe40004000000 */
[----:B------:R-:W-:Y:S02]  /*2060*/  SHF.R.U32.HI R22, RZ, R7, R22 ;  /* 0x00000007ff167219 */ /* 0x000fe40000011616 */
[----:B---3--:R-:W-:-:S02]  /*2070*/  ISETP.NE.AND P1, PT, R18, 0x1, PT ;  /* 0x000000011200780c */ /* 0x008fc40003f25270 */
[----:B------:R-:W-:Y:S02]  /*2080*/  SEL R5, R11, R16, !P0 ;  /* 0x000000100b057207 */ /* 0x000fe40004000000 */
[----:B------:R-:W-:Y:S02]  /*2090*/  SEL R19, R9, R20, !P1 ;  /* 0x0000001409137207 */ /* 0x000fe40004800000 */
[----:B------:R-:W-:Y:S01]  /*20a0*/  SEL R7, R13, R22, !P1 ;  /* 0x000000160d077207 */ /* 0x000fe20004800000 */
[----:B----4-:R-:W-:-:S04]  /*20b0*/  IMAD.HI.U32 R20, R17, R2, RZ ;  /* 0x0000000211147227 */ /* 0x010fc800078e00ff */
[----:B------:R-:W-:Y:S01]  /*20c0*/  IMAD.HI.U32 R6, R19, R2, RZ ;  /* 0x0000000213067227 */ /* 0x000fe200078e00ff */
[----:B------:R-:W-:-:S04]  /*20d0*/  @P3 SHF.R.U32.HI R17, RZ, R3, R20 ;  /* 0x00000003ff113219 */ /* 0x000fc80000011614 */
        /* <DEDUP_REMOVED lines=8> */
[----:B------:R-:W-:-:S04]  /*2160*/  @!P0 IMAD.HI.U32 R16, R7, R2, RZ ;  /* 0x0000000207108227 */ /* 0x000fc800078e00ff */
[----:B------:R-:W-:Y:S01]  /*2170*/  IMAD.MOV R2, RZ, RZ, -R6 ;  /* 0x000000ffff027224 */ /* 0x000fe200078e0a06 */
[----:B------:R-:W-:-:S03]  /*2180*/  @!P0 SHF.R.U32.HI R16, RZ, R3, R16 ;  /* 0x00000003ff108219 */ /* 0x000fc60000011610 */
[----:B------:R-:W-:Y:S01]  /*2190*/  IMAD R2, R40, R2, R5 ;  /* 0x0000000228027224 */ /* 0x000fe200078e0205 */
[----:B------:R-:W-:Y:S02]  /*21a0*/  @!P0 SEL R3, R7, R16, !P3 ;  /* 0x0000001007038207 */ /* 0x000fe40005800000 */
[----:B------:R-:W-:-:S03]  /*21b0*/  IADD3 R16, PT, PT, -R5, RZ, RZ ;  /* 0x000000ff05107210 */ /* 0x000fc60007ffe1ff */
[--C-:B------:R-:W-:Y:S02]  /*21c0*/  @!P0 IMAD.IADD R6, R6, 0x1, -R3.reuse ;  /* 0x0000000106068824 */ /* 0x100fe400078e0a03 */
[----:B------:R-:W-:Y:S01]  /*21d0*/  @!P0 IMAD R3, R2, R19, R3 ;  /* 0x0000001302038224 */ /* 0x000fe200078e0203 */
[----:B------:R-:W-:Y:S01]  /*21e0*/  IADD3 R2, PT, PT, -R7, RZ, RZ ;  /* 0x000000ff07027210 */ /* 0x000fe20007ffe1ff */
[----:B------:R-:W-:Y:S02]  /*21f0*/  @!P0 IMAD R5, R40, R6, R7 ;  /* 0x0000000628058224 */ /* 0x000fe400078e0207 */
[----:B------:R-:W-:Y:S02]  /*2200*/  IMAD R11, R4, R16, R11 ;  /* 0x00000010040b7224 */ /* 0x000fe400078e020b */
[----:B------:R-:W-:Y:S02]  /*2210*/  @!P0 IMAD.MOV.U32 R7, RZ, RZ, R3 ;  /* 0x000000ffff078224 */ /* 0x000fe400078e0003 */
[----:B------:R-:W-:-:S02]  /*2220*/  IMAD R2, R18, R2, R13 ;  /* 0x0000000212027224 */ /* 0x000fc400078e020d */
[----:B------:R-:W-:Y:S02]  /*2230*/  IMAD R11, R5, R4, R11 ;  /* 0x00000004050b7224 */ /* 0x000fe400078e020b */
[----:B------:R-:W-:Y:S02]  /*2240*/  IMAD R13, R7, R18, R2 ;  /* 0x00000012070d7224 */ /* 0x000fe400078e0202 */
.L_x_33:
[----:B------:R-:W1:Y:S02]  /*2250*/  LDCU UR8, c[0x0][0xb30] ;  /* 0x00016600ff0877ac */ /* 0x000e640008000800 */
[----:B-1----:R-:W-:-:S09]  /*2260*/  UISETP.NE.AND UP0, UPT, UR8, 0x1, UPT ;  /* 0x000000010800788c */ /* 0x002fd2000bf05270 */
[----:B------:R-:W-:Y:S05]  /*2270*/  BRA.U UP0, `(.L_x_34) ;  /* 0x0000000100407547 */ /* 0x000fea000b800000 */
[----:B------:R-:W1:Y:S08]  /*2280*/  LDC.64 R4, c[0x0][0xb10] ;  /* 0x0002c400ff047b82 */ /* 0x000e700000000a00 */
[----:B------:R-:W2:Y:S08]  /*2290*/  LDC.64 R2, c[0x0][0xb18] ;  /* 0x0002c600ff027b82 */ /* 0x000eb00000000a00 */
[----:B------:R-:W3:Y:S08]  /*22a0*/  LDC R6, c[0x0][0xb20] ;  /* 0x0002c800ff067b82 */ /* 0x000ef00000000800 */
[----:B------:R-:W4:Y:S01]  /*22b0*/  LDC R16, c[0x0][0xb0c] ;  /* 0x0002c300ff107b82 */ /* 0x000f220000000800 */
[----:B-1----:R-:W-:-:S05]  /*22c0*/  IMAD.HI.U32 R4, R13, R4, RZ ;  /* 0x000000040d047227 */ /* 0x002fca00078e00ff */
[----:B------:R-:W-:Y:S01]  /*22d0*/  SHF.R.U32.HI R4, RZ, R5, R4 ;  /* 0x00000005ff047219 */ /* 0x000fe20000011604 */
[----:B--2---:R-:W-:Y:S01]  /*22e0*/  IMAD.HI.U32 R3, R11, R3, RZ ;  /* 0x000000030b037227 */ /* 0x004fe200078e00ff */
[----:B------:R-:W-:-:S04]  /*22f0*/  ISETP.NE.AND P0, PT, R2, 0x1, PT ;  /* 0x000000010200780c */ /* 0x000fc80003f05270 */
[----:B---3--:R-:W-:-:S04]  /*2300*/  SHF.R.U32.HI R6, RZ, R6, R3 ;  /* 0x00000006ff067219 */ /* 0x008fc80000011603 */
[----:B------:R-:W-:Y:S02]  /*2310*/  SEL R3, R11, R6, !P0 ;  /* 0x000000060b037207 */ /* 0x000fe40004000000 */
[----:B----4-:R-:W-:-:S04]  /*2320*/  ISETP.NE.AND P1, PT, R16, 0x1, PT ;  /* 0x000000011000780c */ /* 0x010fc80003f25270 */
[----:B------:R-:W-:-:S05]  /*2330*/  SEL R4, R13, R4, !P1 ;  /* 0x000000040d047207 */ /* 0x000fca0004800000 */
[----:B------:R-:W-:Y:S02]  /*2340*/  IMAD.IADD R5, R3, 0x1, -R4 ;  /* 0x0000000103057824 */ /* 0x000fe400078e0a04 */
[----:B------:R-:W-:Y:S02]  /*2350*/  IMAD.IADD R3, R4, 0x1, -R3 ;  /* 0x0000000104037824 */ /* 0x000fe400078e0a03 */
[----:B------:R-:W-:Y:S02]  /*2360*/  IMAD R13, R5, R16, R13 ;  /* 0x00000010050d7224 */ /* 0x000fe400078e020d */
[----:B------:R-:W-:-:S07]  /*2370*/  IMAD R11, R3, R2, R11 ;  /* 0x00000002030b7224 */ /* 0x000fce00078e020b */
.L_x_34:
[----:B------:R-:W-:Y:S01]  /*2380*/  VIADD R14, R14, 0x1 ;  /* 0x000000010e0e7836 */ /* 0x000fe20000000000 */
[----:B------:R-:W-:Y:S01]  /*2390*/  PLOP3.LUT P1, PT, PT, PT, PT, 0x80, 0x8 ;  /* 0x000000000008781c */ /* 0x000fe20003f2f070 */
[----:B------:R-:W-:Y:S02]  /*23a0*/  IMAD.IADD R21, R13, 0x1, R96 ;  /* 0x000000010d157824 */ /* 0x000fe400078e0260 */
[----:B------:R-:W-:Y:S01]  /*23b0*/  IMAD.IADD R20, R11, 0x1, R94 ;  /* 0x000000010b147824 */ /* 0x000fe200078e025e */
[----:B------:R-:W-:-:S04]  /*23c0*/  ISETP.NE.AND P0, PT, R14, 0x2, PT ;  /* 0x000000020e00780c */ /* 0x000fc80003f05270 */
[----:B------:R-:W-:Y:S02]  /*23d0*/  SEL R3, RZ, 0x1, P0 ;  /* 0x00000001ff037807 */ /* 0x000fe40000000000 */
[----:B------:R-:W-:Y:S02]  /*23e0*/  SEL R14, R14, RZ, P0 ;  /* 0x000000ff0e0e7207 */ /* 0x000fe40000000000 */
[----:B------:R-:W-:Y:S01]  /*23f0*/  LOP3.LUT R12, R12, R3, RZ, 0x3c, !PT ;  /* 0x000000030c0c7212 */ /* 0x000fe200078e3cff */
[----:B------:R-:W-:Y:S06]  /*2400*/  @P2 BRA `(.L_x_35) ;  /* 0xfffffff000402947 */ /* 0x000fec000383ffff */
[----:B------:R-:W-:Y:S01]  /*2410*/  UIADD3 UR4, UPT, UPT, UR4, 0x20, URZ ;  /* 0x0000002004047890 */ /* 0x000fe2000fffe0ff */
[----:B------:R-:W-:-:S03]  /*2420*/  SHF.L.U32 R3, R15, 0x1f, RZ ;  /* 0x0000001f0f037819 */ /* 0x000fc600000006ff */
[----:B------:R-:W-:-:S09]  /*2430*/  ULEA UR5, UR6, UR4, 0x3 ;  /* 0x0000000406057291 */ /* 0x000fd2000f8e18ff */
[----:B------:R-:W1:Y:S02]  /*2440*/  SYNCS.PHASECHK.TRANS64.TRYWAIT P0, [UR5], R3 ;  /* 0x00000003ff0075a7 */ /* 0x000e640008001105 */
[----:B-1----:R-:W-:Y:S05]  /*2450*/  @!P0 BRA `(.L_x_36) ;  /* 0x0000005000708947 */ /* 0x002fea0003800000 */
.L_x_110:
[----:B------:R-:W-:-:S04]  /*2460*/  UIADD3 UR6, UPT, UPT, UR6, 0x1, URZ ;  /* 0x0000000106067890 */ /* 0x000fc8000fffe0ff */
[----:B------:R-:W-:-:S04]  /*2470*/  UISETP.NE.AND UP0, UPT, UR6, 0x4, UPT ;  /* 0x000000040600788c */ /* 0x000fc8000bf05270 */
[----:B------:R-:W-:Y:S02]  /*2480*/  USEL UR7, URZ, 0x1, UP0 ;  /* 0x00000001ff077887 */ /* 0x000fe40008000000 */
[----:B------:R-:W-:-:S04]  /*2490*/  USEL UR6, UR6, URZ, UP0 ;  /* 0x000000ff06067287 */ /* 0x000fc80008000000 */
[----:B------:R-:W-:Y:S01]  /*24a0*/  ULEA UR5, UR6, UR4, 0x3 ;  /* 0x0000000406057291 */ /* 0x000fe2000f8e18ff */
[----:B------:R-:W-:-:S04]  /*24b0*/  LOP3.LUT R2, R15, UR7, RZ, 0x3c, !PT ;  /* 0x000000070f027c12 */ /* 0x000fc8000f8e3cff */
[----:B-1----:R-:W-:-:S04]  /*24c0*/  SHF.L.U32 R3, R2, 0x1f, RZ ;  /* 0x0000001f02037819 */ /* 0x002fc800000006ff */
[----:B------:R-:W1:Y:S02]  /*24d0*/  SYNCS.PHASECHK.TRANS64.TRYWAIT P0, [UR5], R3 ;  /* 0x00000003ff0075a7 */ /* 0x000e640008001105 */
[----:B-1----:R-:W-:Y:S05]  /*24e0*/  @!P0 BRA `(.L_x_37) ;  /* 0x0000005000648947 */ /* 0x002fea0003800000 */
.L_x_112:
        /* <DEDUP_REMOVED lines=9> */
.L_x_114:
[----:B------:R-:W-:-:S04]  /*2580*/  UIADD3 UR6, UPT, UPT, UR6, 0x1, URZ ;  /* 0x0000000106067890 */ /* 0x000fc8000fffe0ff */
[----:B------:R-:W-:-:S04]  /*2590*/  UISETP.NE.AND UP0, UPT, UR6, 0x4, UPT ;  /* 0x000000040600788c */ /* 0x000fc8000bf05270 */
[----:B------:R-:W-:Y:S02]  /*25a0*/  USEL UR5, URZ, 0x1, UP0 ;  /* 0x00000001ff057887 */ /* 0x000fe40008000000 */
[----:B------:R-:W-:-:S04]  /*25b0*/  USEL UR6, UR6, URZ, UP0 ;  /* 0x000000ff06067287 */ /* 0x000fc80008000000 */
[----:B------:R-:W-:Y:S01]  /*25c0*/  ULEA UR6, UR6, UR4, 0x3 ;  /* 0x0000000406067291 */ /* 0x000fe2000f8e18ff */
[----:B-1----:R-:W-:-:S04]  /*25d0*/  LOP3.LUT R3, R2, UR5, RZ, 0x3c, !PT ;  /* 0x0000000502037c12 */ /* 0x002fc8000f8e3cff */
[----:B------:R-:W-:Y:S01]  /*25e0*/  SHF.L.U32 R3, R3, 0x1f, RZ ;  /* 0x0000001f03037819 */ /* 0x000fe200000006ff */
[----:B----4-:R-:W-:-:S07]  /*25f0*/  IMAD.U32 R0, RZ, RZ, UR6 ;  /* 0x00000006ff007e24 */ /* 0x010fce000f8e00ff */
.L_x_39:
[----:B-1----:R1:W2:Y:S02]  /*2600*/  SYNCS.PHASECHK.TRANS64.TRYWAIT P0, [R0+URZ], R3 ;  /* 0x00000003000075a7 */ /* 0x0022a400080011ff */
[----:B--2---:R-:W-:Y:S05]  /*2610*/  @!P0 NANOSLEEP.SYNCS 0x989680 ;  /* 0x009896800000895d */ /* 0x004fea0003900000 */
[----:B------:R-:W2:Y:S02]  /*2620*/  @!P0 SYNCS.PHASECHK.TRANS64 P0, [R0+URZ], R3 ;  /* 0x00000003000085a7 */ /* 0x000ea400080010ff */
[----:B--2---:R-:W-:Y:S05]  /*2630*/  @P0 EXIT ;  /* 0x000000000000094d */ /* 0x004fea0003800000 */
[----:B------:R-:W-:Y:S05]  /*2640*/  BRA `(.L_x_39) ;  /* 0xfffffffc00ec7947 */ /* 0x000fea000383ffff */
.L_x_17:
[----:B------:R-:W-:-:S04]  /*2650*/  UISETP.NE.AND UP1, UPT, UR37, URZ, UPT ;  /* 0x000000ff2500728c */ /* 0x000fc8000bf25270 */
[----:B------:R-:W-:-:S09]  /*2660*/  UISETP.NE.OR UP1, UPT, UR8, 0x1, UP1 ;  /* 0x000000010800788c */ /* 0x000fd20008f25670 */
[----:B------:R-:W-:Y:S05]  /*2670*/  BRA.U UP1, `(.L_x_40) ;  /* 0x0000000501487547 */ /* 0x000fea000b800000 */
[----:B------:R-:W-:Y:S01]  /*2680*/  ISETP.NE.AND P2, PT, R2, RZ, PT ;  /* 0x000000ff0200720c */ /* 0x000fe20003f45270 */
[----:B------:R-:W-:Y:S01]  /*2690*/  IMAD.MOV.U32 R12, RZ, RZ, 0x1 ;  /* 0x00000001ff0c7424 */ /* 0x000fe200078e00ff */
[----:B------:R-:W-:Y:S02]  /*26a0*/  CS2R R10, SRZ ;  /* 0x00000000000a7805 */ /* 0x000fe4000001ff00 */
[----:B------:R-:W-:Y:S01]  /*26b0*/  CS2R R8, SRZ ;  /* 0x0000000000087805 */ /* 0x000fe2000001ff00 */
[----:B------:R-:W-:Y:S01]  /*26c0*/  UMOV UR4, 0x400 ;  /* 0x0000040000047882 */ /* 0x000fe20000000000 */
[----:B------:R-:W-:Y:S01]  /*26d0*/  UMOV UR6, URZ ;  /* 0x000000ff00067c82 */ /* 0x000fe20008000000 */
[----:B------:R-:W-:-:S12]  /*26e0*/  ULEA UR37, UR37, UR4, 0x18 ;  /* 0x0000000425257291 */ /* 0x000fd8000f8ec0ff */
.L_x_44:
[----:B------:R-:W-:Y:S02]  /*26f0*/  LEA R0, R8, UR37, 0x3 ;  /* 0x0000002508007c11 */ /* 0x000fe4000f8e18ff */
[----:B------:R-:W-:-:S03]  /*2700*/  SHF.L.U32 R5, R9, 0x1f, RZ ;  /* 0x0000001f09057819 */ /* 0x000fc600000006ff */
[----:B------:R-:W-:Y:S01]  /*2710*/  VIADD R4, R0, 0xe0 ;  /* 0x000000e000047836 */ /* 0x000fe20000000000 */
[----:B------:R-:W1:Y:S02]  /*2720*/  SYNCS.PHASECHK.TRANS64.TRYWAIT P0, [R0+URZ+0xd0], R5 ;  /* 0x0000d005000075a7 */ /* 0x000e6400080011ff */
[----:B-1----:R-:W-:Y:S05]  /*2730*/  @!P0 BRA `(.L_x_41) ;  /* 0x0000005000008947 */ /* 0x002fea0003800000 */
.L_x_115:
[----:B------:R-:W-:Y:S01]  /*2740*/  ULEA UR5, UR6, UR37, 0x3 ;  /* 0x0000002506057291 */ /* 0x000fe2000f8e18ff */
[----:B------:R-:W-:Y:S02]  /*2750*/  PRMT R4, RZ, 0x654, R4 ;  /* 0x00000654ff047816 */ /* 0x000fe40000000004 */
[----:B-1----:R-:W-:Y:S01]  /*2760*/  SHF.L.U32 R5, R12, 0x1f, RZ ;  /* 0x0000001f0c057819 */ /* 0x002fe200000006ff */
[----:B------:R-:W-:Y:S01]  /*2770*/  UIADD3 UR4, UPT, UPT, UR5, 0x70, URZ ;  /* 0x0000007005047890 */ /* 0x000fe2000fffe0ff */
[----:B------:R1:W-:Y:S05]  /*2780*/  SYNCS.ARRIVE.TRANS64.RED.A1T0 RZ, [R4+URZ], RZ ;  /* 0x000000ff04ff79a7 */ /* 0x0003ea00081004ff */
[----:B------:R-:W-:Y:S01]  /*2790*/  IMAD.U32 R7, RZ, RZ, UR4 ;  /* 0x00000004ff077e24 */ /* 0x000fe2000f8e00ff */
[----:B------:R-:W2:Y:S04]  /*27a0*/  SYNCS.PHASECHK.TRANS64.TRYWAIT P0, [UR5+0x80], R5 ;  /* 0x00008005ff0075a7 */ /* 0x000ea80008001105 */
[----:B------:R-:W-:Y:S01]  /*27b0*/  PRMT R6, R2, 0x654, R7 ;  /* 0x0000065402067816 */ /* 0x000fe20000000007 */
[----:B-1----:R-:W-:Y:S01]  /*27c0*/  @!P2 IMAD.MOV.U32 R4, RZ, RZ, 0x10 ;  /* 0x00000010ff04a424 */ /* 0x002fe200078e00ff */
[----:B--2---:R-:W-:Y:S06]  /*27d0*/  @!P0 BRA `(.L_x_42) ;  /* 0x0000004c00ec8947 */ /* 0x004fec0003800000 */
.L_x_117:
[----:B------:R-:W-:Y:S01]  /*27e0*/  ULEA UR4, UR6, UR37, 0x4 ;  /* 0x0000002506047291 */ /* 0x000fe2000f8e20ff */
[----:B------:R-:W-:Y:S01]  /*27f0*/  SEL R3, R6, R3, !P2 ;  /* 0x0000000306037207 */ /* 0x000fe20005000000 */
[----:B------:R-:W-:Y:S01]  /*2800*/  UIADD3 UR5, UPT, UPT, UR5, 0x70, URZ ;  /* 0x0000007005057890 */ /* 0x000fe2000fffe0ff */
[----:B-1----:R-:W-:Y:S01]  /*2810*/  LEA R0, R11, UR37, 0x3 ;  /* 0x000000250b007c11 */ /* 0x002fe2000f8e18ff */
[----:B------:R-:W-:Y:S01]  /*2820*/  UIADD3 UR4, UPT, UPT, UR4, 0x100, URZ ;  /* 0x0000010004047890 */ /* 0x000fe2000fffe0ff */
[----:B------:R-:W-:Y:S01]  /*2830*/  SHF.L.U32 R5, R10, 0x1f, RZ ;  /* 0x0000001f0a057819 */ /* 0x000fe200000006ff */
[----:B------:R1:W-:Y:S01]  /*2840*/  @!P2 SYNCS.ARRIVE.TRANS64.RED RZ, [R3+URZ], R4 ;  /* 0x0000000403ffa9a7 */ /* 0x0003e200080004ff */
[----:B------:R-:W-:Y:S01]  /*2850*/  UIADD3 UR6, UPT, UPT, UR6, 0x1, URZ ;  /* 0x0000000106067890 */ /* 0x000fe2000fffe0ff */
[----:B------:R-:W-:-:S03]  /*2860*/  VIADD R8, R8, 0x1 ;  /* 0x0000000108087836 */ /* 0x000fc60000000000 */
[----:B------:R-:W-:Y:S02]  /*2870*/  UISETP.NE.AND UP0, UPT, UR6, 0x2, UPT ;  /* 0x000000020600788c */ /* 0x000fe4000bf05270 */
[----:B------:R-:W-:Y:S06]  /*2880*/  UGETNEXTWORKID.BROADCAST [UR4], [UR5] ;  /* 0x00000000040073ca */ /* 0x000fec0008000100 */
[----:B------:R-:W-:Y:S01]  /*2890*/  USEL UR4, URZ, 0x1, UP0 ;  /* 0x00000001ff047887 */ /* 0x000fe20008000000 */
[----:B------:R-:W-:Y:S01]  /*28a0*/  ISETP.NE.AND P0, PT, R8, 0x2, PT ;  /* 0x000000020800780c */ /* 0x000fe20003f05270 */
[----:B------:R-:W-:Y:S01]  /*28b0*/  USEL UR6, UR6, URZ, UP0 ;  /* 0x000000ff06067287 */ /* 0x000fe20008000000 */
[----:B------:R-:W2:Y:S03]  /*28c0*/  SYNCS.PHASECHK.TRANS64.TRYWAIT P1, [R0+URZ+0x70], R5 ;  /* 0x00007005000075a7 */ /* 0x000ea600080211ff */
[----:B------:R-:W-:Y:S01]  /*28d0*/  LOP3.LUT R12, R12, UR4, RZ, 0x3c, !PT ;  /* 0x000000040c0c7c12 */ /* 0x000fe2000f8e3cff */
[----:B-12---:R-:W-:Y:S07]  /*28e0*/  @!P1 BRA `(.L_x_43) ;  /* 0x0000004c00c09947 */ /* 0x006fee0003800000 */
.L_x_118:
[C---:B------:R-:W-:Y:S01]  /*28f0*/  LEA R4, R11.reuse, UR37, 0x4 ;  /* 0x000000250b047c11 */ /* 0x040fe2000f8e20ff */
[----:B-1----:R-:W-:Y:S01]  /*2900*/  VIADD R0, R0, 0x80 ;  /* 0x0000008000007836 */ /* 0x002fe20000000000 */
[----:B------:R-:W-:Y:S01]  /*2910*/  SEL R8, R8, RZ, P0 ;  /* 0x000000ff08087207 */ /* 0x000fe20000000000 */
[----:B------:R-:W-:-:S03]  /*2920*/  VIADD R11, R11, 0x1 ;  /* 0x000000010b0b7836 */ /* 0x000fc60000000000 */
[----:B------:R-:W1:Y:S01]  /*2930*/  LDS.128 R4, [R4+0x100] ;  /* 0x0001000004047984 */ /* 0x000e620000000c00 */
[----:B------:R-:W-:Y:S02]  /*2940*/  PRMT R0, RZ, 0x654, R0 ;  /* 0x00000654ff007816 */ /* 0x000fe40000000000 */
[C---:B------:R-:W-:Y:S01]  /*2950*/  ISETP.NE.AND P1, PT, R11.reuse, 0x2, PT ;  /* 0x000000020b00780c */ /* 0x040fe20003f25270 */
[----:B------:R-:W-:Y:S01]  /*2960*/  @!PT LDS RZ, [RZ] ;  /* 0x00000000fffff984 */ /* 0x000fe20000000800 */
[----:B------:R-:W-:Y:S01]  /*2970*/  @!PT LDS RZ, [RZ] ;  /* 0x00000000fffff984 */ /* 0x000fe20000000800 */
[----:B------:R-:W-:Y:S01]  /*2980*/  @!PT LDS RZ, [RZ] ;  /* 0x00000000fffff984 */ /* 0x000fe20000000800 */
[----:B------:R-:W-:Y:S01]  /*2990*/  @!PT LDS RZ, [RZ] ;  /* 0x00000000fffff984 */ /* 0x000fe20000000800 */
[----:B------:R2:W-:Y:S06]  /*29a0*/  MEMBAR.ALL.CTA ;  /* 0x0000000000007992 */ /* 0x0005ec0000008000 */
[----:B--2---:R-:W2:Y:S01]  /*29b0*/  FENCE.VIEW.ASYNC.S ;  /* 0x00000000000073c6 */ /* 0x004ea20000000000 */
[----:B------:R-:W-:Y:S01]  /*29c0*/  SEL R11, R11, RZ, P1 ;  /* 0x000000ff0b0b7207 */ /* 0x000fe20000800000 */
[----:B--2---:R2:W-:Y:S01]  /*29d0*/  SYNCS.ARRIVE.TRANS64.RED.A1T0 RZ, [R0+URZ], RZ ;  /* 0x000000ff00ff79a7 */ /* 0x0045e200081004ff */
[----:B-1----:R-:W-:-:S02]  /*29e0*/  LOP3.LUT P3, RZ, R6, 0x1, RZ, 0xc0, !PT ;  /* 0x0000000106ff7812 */ /* 0x002fc4000786c0ff */
[----:B------:R-:W-:-:S04]  /*29f0*/  SEL R5, RZ, 0x1, P1 ;  /* 0x00000001ff057807 */ /* 0x000fc80000800000 */
[----:B------:R-:W-:Y:S02]  /*2a00*/  LOP3.LUT R10, R10, R5, RZ, 0x3c, !PT ;  /* 0x000000050a0a7212 */ /* 0x000fe400078e3cff */
[----:B--2---:R-:W-:-:S04]  /*2a10*/  SEL R0, RZ, 0x1, P0 ;  /* 0x00000001ff007807 */ /* 0x004fc80000000000 */
[----:B------:R-:W-:Y:S01]  /*2a20*/  LOP3.LUT R9, R9, R0, RZ, 0x3c, !PT ;  /* 0x0000000009097212 */ /* 0x000fe200078e3cff */
[----:B------:R-:W-:Y:S06]  /*2a30*/  @P3 BRA `(.L_x_44) ;  /* 0xfffffffc002c3947 */ /* 0x000fec000383ffff */
[----:B------:R-:W-:Y:S01]  /*2a40*/  ULEA UR5, UR6, UR37, 0x3 ;  /* 0x0000002506057291 */ /* 0x000fe2000f8e18ff */
[----:B------:R-:W-:-:S08]  /*2a50*/  SHF.L.U32 R3, R12, 0x1f, RZ ;  /* 0x0000001f0c037819 */ /* 0x000fd000000006ff */
[----:B------:R-:W1:Y:S02]  /*2a60*/  SYNCS.PHASECHK.TRANS64 P0, [UR5+0x80], R3 ;  /* 0x00008003ff0075a7 */ /* 0x000e640008001005 */
[----:B-1----:R-:W-:Y:S05]  /*2a70*/  @P0 BRA `(.L_x_45) ;  /* 0x0000000000080947 */ /* 0x002fea0003800000 */
[----:B------:R-:W1:Y:S02]  /*2a80*/  SYNCS.PHASECHK.TRANS64.TRYWAIT P0, [UR5+0x80], R3 ;  /* 0x00008003ff0075a7 */ /* 0x000e640008001105 */
[----:B-1----:R-:W-:Y:S05]  /*2a90*/  @!P0 BRA `(.L_x_46) ;  /* 0x0000004c00688947 */ /* 0x002fea0003800000 */
.L_x_45:
[----:B------:R-:W-:-:S04]  /*2aa0*/  UIADD3 UR4, UPT, UPT, UR6, 0x1, URZ ;  /* 0x0000000106047890 */ /* 0x000fc8000fffe0ff */
[----:B------:R-:W-:-:S04]  /*2ab0*/  UISETP.NE.AND UP0, UPT, UR4, 0x2, UPT ;  /* 0x000000020400788c */ /* 0x000fc8000bf05270 */
[----:B------:R-:W-:Y:S02]  /*2ac0*/  USEL UR7, URZ, 0x1, UP0 ;  /* 0x00000001ff077887 */ /* 0x000fe40008000000 */
[----:B------:R-:W-:-:S04]  /*2ad0*/  USEL UR4, UR4, URZ, UP0 ;  /* 0x000000ff04047287 */ /* 0x000fc80008000000 */
[----:B------:R-:W-:Y:S01]  /*2ae0*/  ULEA UR4, UR4, UR37, 0x3 ;  /* 0x0000002504047291 */ /* 0x000fe2000f8e18ff */
[----:B-1----:R-:W-:-:S04]  /*2af0*/  LOP3.LUT R3, R12, UR7, RZ, 0x3c, !PT ;  /* 0x000000070c037c12 */ /* 0x002fc8000f8e3cff */
[----:B------:R-:W-:-:S04]  /*2b00*/  SHF.L.U32 R0, R3, 0x1f, RZ ;  /* 0x0000001f03007819 */ /* 0x000fc800000006ff */
[----:B------:R-:W1:Y:S02]  /*2b10*/  SYNCS.PHASECHK.TRANS64 P0, [UR4+0x80], R0 ;  /* 0x00008000ff0075a7 */ /* 0x000e640008001004 */
[----:B-1----:R-:W-:Y:S05]  /*2b20*/  @P0 EXIT ;  /* 0x000000000000094d */ /* 0x002fea0003800000 */
[----:B------:R-:W-:Y:S02]  /*2b30*/  SHF.L.U32 R3, R3, 0x1f, RZ ;  /* 0x0000001f03037819 */ /* 0x000fe400000006ff */
[----:B------:R-:W-:-:S07]  /*2b40*/  MOV R0, UR4 ;  /* 0x0000000400007c02 */ /* 0x000fce0008000f00 */
.L_x_47:
[----:B-1----:R1:W2:Y:S02]  /*2b50*/  SYNCS.PHASECHK.TRANS64.TRYWAIT P0, [R0+URZ+0x80], R3 ;  /* 0x00008003000075a7 */ /* 0x0022a400080011ff */
[----:B--2---:R-:W-:Y:S05]  /*2b60*/  @!P0 NANOSLEEP.SYNCS 0x989680 ;  /* 0x009896800000895d */ /* 0x004fea0003900000 */
[----:B------:R-:W2:Y:S02]  /*2b70*/  @!P0 SYNCS.PHASECHK.TRANS64 P0, [R0+URZ+0x80], R3 ;  /* 0x00008003000085a7 */ /* 0x000ea400080010ff */
[----:B--2---:R-:W-:Y:S05]  /*2b80*/  @P0 EXIT ;  /* 0x000000000000094d */ /* 0x004fea0003800000 */
[----:B------:R-:W-:Y:S05]  /*2b90*/  BRA `(.L_x_47) ;  /* 0xfffffffc00ec7947 */ /* 0x000fea000383ffff */
.L_x_40:
[----:B------:R-:W-:-:S09]  /*2ba0*/  UISETP.NE.AND UP1, UPT, UR8, URZ, UPT ;  /* 0x000000ff0800728c */ /* 0x000fd2000bf25270 */
[----:B------:R-:W-:Y:S05]  /*2bb0*/  BRA.U UP1, `(.L_x_48) ;  /* 0x00000011013c7547 */ /* 0x000fea000b800000 */
[----:B------:R-:W-:Y:S01]  /*2bc0*/  UMOV UR4, 0x40 ;  /* 0x0000004000047882 */ /* 0x000fe20000000000 */
[----:B------:R-:W-:Y:S01]  /*2bd0*/  NOP ;  /* 0x0000000000007918 */ /* 0x000fe20000000000 */
[----:B------:R-:W-:Y:S01]  /*2be0*/  ULEA UR4, UR37, UR4, 0x18 ;  /* 0x0000000425047291 */ /* 0x000fe2000f8ec0ff */
[----:B------:R-:W-:Y:S02]  /*2bf0*/  UMOV UR5, 0x400 ;  /* 0x0000040000057882 */ /* 0x000fe40000000000 */
[----:B------:R-:W-:-:S06]  /*2c00*/  ULEA UR37, UR37, UR5, 0x18 ;  /* 0x0000000525257291 */ /* 0x000fcc000f8ec0ff */
[----:B------:R-:W1:Y:S02]  /*2c10*/  LDS.U8 R0, [UR4+0x1c] ;  /* 0x00001c04ff007984 */ /* 0x000e640008000000 */
[----:B-1----:R-:W-:-:S13]  /*2c20*/  ISETP.NE.AND P0, PT, R0, RZ, PT ;  /* 0x000000ff0000720c */ /* 0x002fda0003f05270 */
[----:B------:R-:W-:Y:S05]  /*2c30*/  @P0 BRA `(.L_x_49) ;  /* 0x0000000000580947 */ /* 0x000fea0003800000 */
[----:B------:R-:W-:-:S13]  /*2c40*/  ELECT P0, URZ, PT ;  /* 0x0000000000ff782f */ /* 0x000fda0003800000 */
[----:B------:R-:W-:Y:S05]  /*2c50*/  @!P0 BRA `(.L_x_50) ;  /* 0x0000000000608947 */ /* 0x000fea0003800000 */
[----:B------:R-:W-:Y:S01]  /*2c60*/  UMOV UR5, 0x10 ;  /* 0x0000001000057882 */ /* 0x000fe20000000000 */
[----:B------:R-:W-:Y:S01]  /*2c70*/  HFMA2 R0, -RZ, RZ, 0, 5.9604644775390625e-08 ;  /* 0x00000001ff007431 */ /* 0x000fe200000001ff */
[----:B------:R-:W-:-:S03]  /*2c80*/  MOV R2, 0xffff ;  /* 0x0000ffff00027802 */ /* 0x000fc60000000f00 */
[----:B------:R-:W-:Y:S04]  /*2c90*/  DEPBAR.LE SB1, 0x36 ;  /* 0x00009d800000791a */ /* 0x000fe80000000000 */
[----:B------:R-:W1:Y:S02]  /*2ca0*/  UTCATOMSWS.FIND_AND_SET.ALIGN UP0, UR5, UR5 ;  /* 0x00000005000575e3 */ /* 0x000e640008000800 */
[----:B-1----:R-:W-:Y:S01]  /*2cb0*/  MOV R3, UR5 ;  /* 0x0000000500037c02 */ /* 0x002fe20008000f00 */
[----:B------:R-:W-:Y:S06]  /*2cc0*/  BRA.U UP0, `(.L_x_51) ;  /* 0x0000000100187547 */ /* 0x000fec000b800000 */
.L_x_52:
[----:B------:R-:W-:Y:S05]  /*2cd0*/  NANOSLEEP 0x64 ;  /* 0x000000640000795d */ /* 0x000fea0003800000 */
[----:B------:R-:W-:-:S05]  /*2ce0*/  UMOV UR5, 0x10 ;  /* 0x0000001000057882 */ /* 0x000fca0000000000 */
[----:B------:R-:W-:Y:S04]  /*2cf0*/  DEPBAR.LE SB1, 0x36 ;  /* 0x00009d800000791a */ /* 0x000fe80000000000 */
[----:B------:R-:W1:Y:S02]  /*2d00*/  UTCATOMSWS.FIND_AND_SET.ALIGN UP0, UR5, UR5 ;  /* 0x00000005000575e3 */ /* 0x000e640008000800 */
[----:B-1----:R-:W-:Y:S01]  /*2d10*/  MOV R3, UR5 ;  /* 0x0000000500037c02 */ /* 0x002fe20008000f00 */
[----:B------:R-:W-:Y:S05]  /*2d20*/  BRA.U !UP0, `(.L_x_52) ;  /* 0xfffffffd08e87547 */ /* 0x000fea000b83ffff */
.L_x_51:
[-C--:B------:R-:W-:Y:S02]  /*2d30*/  SHF.L.U32 R2, R2, R3.reuse, RZ ;  /* 0x0000000302027219 */ /* 0x080fe400000006ff */
[----:B------:R-:W-:Y:S01]  /*2d40*/  SHF.L.U32 R0, R0, R3, RZ ;  /* 0x0000000300007219 */ /* 0x000fe200000006ff */
[----:B------:R-:W-:Y:S02]  /*2d50*/  IMAD.SHL.U32 R3, R3, 0x20, RZ ;  /* 0x0000002003037824 */ /* 0x000fe400078e00ff */
[----:B------:R1:W-:Y:S04]  /*2d60*/  ATOMS.OR RZ, [UR4+0x14], R2 ;  /* 0x00001402ffff798c */ /* 0x0003e8000b000004 */
[----:B------:R1:W-:Y:S04]  /*2d70*/  ATOMS.OR RZ, [UR4+0x18], R0 ;  /* 0x00001800ffff798c */ /* 0x0003e8000b000004 */
[----:B------:R1:W-:Y:S01]  /*2d80*/  STS [UR37+0x120], R3 ;  /* 0x00012003ff007988 */ /* 0x0003e20008000825 */
[----:B------:R-:W-:Y:S05]  /*2d90*/  BRA `(.L_x_50) ;  /* 0x0000000000107947 */ /* 0x000fea0003800000 */
.L_x_49:
[----:B------:R-:W-:Y:S02]  /*2da0*/  MOV R0, 0xffffffff ;  /* 0xffffffff00007802 */ /* 0x000fe40000000f00 */
[----:B------:R-:W-:-:S03]  /*2db0*/  MOV R2, 0x2de0 ;  /* 0x00002de000027802 */ /* 0x000fc60000000f00 */
[----:B------:R1:W-:Y:S04]  /*2dc0*/  STS [UR37+0x120], R0 ;  /* 0x00012000ff007988 */ /* 0x0003e80008000825 */
[----:B-1-3-5:R-:W-:Y:S05]  /*2dd0*/  CALL.REL.NOINC `($__internal_1_$__cuda_sm10x_tcgen05_guardrail_trap_phase_invalid_during_alloc) ;  /* 0x0000005000247944 */ /* 0x02afea0003c00000 */
.L_x_50:
[----:B------:R-:W-:Y:S05]  /*2de0*/  WARPSYNC.ALL ;  /* 0x0000000000007948 */ /* 0x000fea0003800000 */
[----:B------:R-:W2:Y:S01]  /*2df0*/  S2UR UR5, SR_CgaCtaId ;  /* 0x00000000000579c3 */ /* 0x000ea20000008800 */
[----:B------:R-:W-:Y:S01]  /*2e00*/  UMOV UR4, 0x400 ;  /* 0x0000040000047882 */ /* 0x000fe20000000000 */
[----:B------:R-:W-:-:S06]  /*2e10*/  NOP ;  /* 0x0000000000007918 */ /* 0x000fcc0000000000 */
[----:B------:R-:W-:Y:S06]  /*2e20*/  BAR.ARV 0x6, 0xa0 ;  /* 0x0182800000007b1d */ /* 0x000fec0000002000 */
[----:B------:R-:W4:Y:S01]  /*2e30*/  LDCU UR7, c[0x0][0x38c] ;  /* 0x00007180ff0777ac */ /* 0x000f220008000800 */
[----:B------:R-:W-:Y:S01]  /*2e40*/  IMAD.MOV.U32 R11, RZ, RZ, 0x1 ;  /* 0x00000001ff0b7424 */ /* 0x000fe200078e00ff */
[----:B------:R-:W-:Y:S01]  /*2e50*/  CS2R R8, SRZ ;  /* 0x0000000000087805 */ /* 0x000fe2000001ff00 */
[----:B------:R-:W-:Y:S01]  /*2e60*/  IMAD.MOV.U32 R10, RZ, RZ, RZ ;  /* 0x000000ffff0a7224 */ /* 0x000fe200078e00ff */
[----:B------:R-:W3:Y:S01]  /*2e70*/  LDCU UR6, c[0x0][0x38c] ;  /* 0x00007180ff0677ac */ /* 0x000ee20008000800 */
[----:B------:R-:W-:Y:S01]  /*2e80*/  UMOV UR15, URZ ;  /* 0x000000ff000f7c82 */ /* 0x000fe20008000000 */
[----:B------:R-:W-:Y:S01]  /*2e90*/  UMOV UR14, URZ ;  /* 0x000000ff000e7c82 */ /* 0x000fe20008000000 */
[----:B--2---:R-:W-:Y:S01]  /*2ea0*/  ULEA UR5, UR5, UR4, 0x18 ;  /* 0x0000000405057291 */ /* 0x004fe2000f8ec0ff */
[----:B------:R-:W-:Y:S01]  /*2eb0*/  UMOV UR32, 0x0 ;  /* 0x0000000000207882 */ /* 0x000fe20000000000 */
[----:B------:R-:W-:-:S02]  /*2ec0*/  UMOV UR33, 0x4200010 ;  /* 0x0420001000217882 */ /* 0x000fc40000000000 */
[----:B------:R-:W-:Y:S02]  /*2ed0*/  UIADD3 UR9, UPT, UPT, UR5, 0x4400, URZ ;  /* 0x0000440005097890 */ /* 0x000fe4000fffe0ff */
[----:B------:R-:W-:Y:S02]  /*2ee0*/  UIADD3 UR10, UPT, UPT, UR5, 0x14400, URZ ;  /* 0x00014400050a7890 */ /* 0x000fe4000fffe0ff */
[----:B----4-:R-:W-:Y:S01]  /*2ef0*/  UIADD3 UR7, UPT, UPT, UR7, 0xff, URZ ;  /* 0x000000ff07077890 */ /* 0x010fe2000fffe0ff */
[----:B-1----:R-:W1:Y:S01]  /*2f00*/  LDS R0, [UR5+0x120] ;  /* 0x00012005ff007984 */ /* 0x002e620008000800 */
[----:B------:R-:W-:Y:S02]  /*2f10*/  USHF.R.U32.HI UR9, URZ, 0x4, UR9 ;  /* 0x00000004ff097899 */ /* 0x000fe40008011609 */
[----:B------:R-:W-:Y:S02]  /*2f20*/  USHF.R.S32.HI UR4, URZ, 0x1f, UR7 ;  /* 0x0000001fff047899 */ /* 0x000fe40008011407 */
[----:B------:R-:W-:-:S02]  /*2f30*/  USHF.R.U32.HI UR10, URZ, 0x4, UR10 ;  /* 0x00000004ff0a7899 */ /* 0x000fc4000801160a */
[----:B------:R-:W-:Y:S02]  /*2f40*/  ULEA.HI UR4, UR4, UR7, URZ, 0x8 ;  /* 0x0000000704047291 */ /* 0x000fe4000f8f40ff */
[----:B------:R-:W-:Y:S02]  /*2f50*/  ULOP3.LUT UR9, UR9, 0x3fff, URZ, 0xc0, !UPT ;  /* 0x00003fff09097892 */ /* 0x000fe4000f8ec0ff */
[----:B------:R-:W-:Y:S02]  /*2f60*/  USHF.R.S32.HI UR4, URZ, 0x8, UR4 ;  /* 0x00000008ff047899 */ /* 0x000fe40008011404 */
[----:B------:R-:W-:Y:S02]  /*2f70*/  ULOP3.LUT UR10, UR10, 0x3fff, URZ, 0xc0, !UPT ;  /* 0x00003fff0a0a7892 */ /* 0x000fe4000f8ec0ff */
[----:B------:R-:W-:Y:S01]  /*2f80*/  UISETP.LT.AND UP0, UPT, UR4, 0x1, UPT ;  /* 0x000000010400788c */ /* 0x000fe2000bf01270 */
[----:B------:R-:W-:Y:S01]  /*2f90*/  UMOV UR30, 0x0 ;  /* 0x00000000001e7882 */ /* 0x000fe20000000000 */
[----:B------:R-:W-:-:S02]  /*2fa0*/  UMOV UR31, 0x4200010 ;  /* 0x04200010001f7882 */ /* 0x000fc40000000000 */
[----:B------:R-:W-:Y:S01]  /*2fb0*/  USEL UR8, UR4, 0x1, !UP0 ;  /* 0x0000000104087887 */ /* 0x000fe2000c000000 */
[----:B------:R-:W-:Y:S01]  /*2fc0*/  UMOV UR28, 0x0 ;  /* 0x00000000001c7882 */ /* 0x000fe20000000000 */
[----:B------:R-:W-:Y:S01]  /*2fd0*/  UMOV UR29, 0x4200010 ;  /* 0x04200010001d7882 */ /* 0x000fe20000000000 */
[----:B------:R-:W-:Y:S01]  /*2fe0*/  UMOV UR26, 0x0 ;  /* 0x00000000001a7882 */ /* 0x000fe20000000000 */
[----:B------:R-:W-:Y:S01]  /*2ff0*/  UMOV UR27, 0x4200010 ;  /* 0x04200010001b7882 */ /* 0x000fe20000000000 */
[----:B------:R-:W-:Y:S01]  /*3000*/  UMOV UR24, 0x0 ;  /* 0x0000000000187882 */ /* 0x000fe20000000000 */
[----:B------:R-:W-:Y:S01]  /*3010*/  UMOV UR25, 0x4200010 ;  /* 0x0420001000197882 */ /* 0x000fe20000000000 */
[----:B------:R-:W-:Y:S01]  /*3020*/  UMOV UR22, 0x0 ;  /* 0x0000000000167882 */ /* 0x000fe20000000000 */
[----:B------:R-:W-:Y:S01]  /*3030*/  UMOV UR23, 0x4200010 ;  /* 0x0420001000177882 */ /* 0x000fe20000000000 */
[----:B------:R-:W-:Y:S02]  /*3040*/  ULOP3.LUT UR9, UR9, 0x10000, URZ, 0xfc, !UPT ;  /* 0x0001000009097892 */ /* 0x000fe4000f8efcff */
[----:B------:R-:W-:-:S02]  /*3050*/  ULOP3.LUT UR10, UR10, 0x10000, URZ, 0xfc, !UPT ;  /* 0x000100000a0a7892 */ /* 0x000fc4000f8efcff */
[----:B------:R-:W-:Y:S02]  /*3060*/  UIADD3 UR8, UPT, UPT, -UR8, URZ, URZ ;  /* 0x000000ff08087290 */ /* 0x000fe4000fffe1ff */
[----:B---3--:R-:W-:Y:S01]  /*3070*/  UISETP.GE.AND UP3, UPT, UR6, 0x1, UPT ;  /* 0x000000010600788c */ /* 0x008fe2000bf66270 */
[----:B------:R-:W-:Y:S01]  /*3080*/  UMOV UR20, 0x0 ;  /* 0x0000000000147882 */ /* 0x000fe20000000000 */
[----:B------:R-:W-:Y:S01]  /*3090*/  UMOV UR21, 0x4200010 ;  /* 0x0420001000157882 */ /* 0x000fe20000000000 */
[----:B------:R-:W-:Y:S01]  /*30a0*/  UMOV UR18, 0x0 ;  /* 0x0000000000127882 */ /* 0x000fe20000000000 */
[----:B-1----:R-:W-:Y:S01]  /*30b0*/  R2UR UR16, R0 ;  /* 0x00000000001072ca */ /* 0x002fe200000e0000 */
[----:B------:R-:W-:-:S14]  /*30c0*/  UMOV UR19, 0x4200010 ;  /* 0x0420001000137882 */ /* 0x000fdc0000000000 */
.L_x_59:
[----:B------:R-:W-:Y:S02]  /*30d0*/  LEA R0, R10, UR5, 0x3 ;  /* 0x000000050a007c11 */ /* 0x000fe4000f8e18ff */
[----:B------:R-:W-:Y:S02]  /*30e0*/  SHF.L.U32 R5, R9, 0x1f, RZ ;  /* 0x0000001f09057819 */ /* 0x000fe400000006ff */
[----:B------:R-:W-:Y:S01]  /*30f0*/  PLOP3.LUT P0, PT, PT, PT, UP3, 0x80, 0x8 ;  /* 0x000000000008781c */ /* 0x000fe20003f0f038 */
[----:B------:R-:W-:Y:S01]  /*3100*/  VIADD R3, R0, 0x80 ;  /* 0x0000008000037836 */ /* 0x000fe20000000000 */
[----:B-1----:R-:W1:Y:S02]  /*3110*/  SYNCS.PHASECHK.TRANS64.TRYWAIT P1, [R0+URZ+0x70], R5 ;  /* 0x00007005000075a7 */ /* 0x002e6400080211ff */
[----:B-1-3--:R-:W-:Y:S09]  /*3120*/  @!P1 BRA `(.L_x_53) ;  /* 0x0000004400dc9947 */ /* 0x00aff20003800000 */
.L_x_120:
[----:B------:R-:W-:Y:S01]  /*3130*/  LEA R4, R10, UR5, 0x4 ;  /* 0x000000050a047c11 */ /* 0x000fe2000f8e20ff */
[----:B------:R-:W-:Y:S01]  /*3140*/  @UP3 ULEA UR7, UR14, UR5, 0x3 ;  /* 0x000000050e073291 */ /* 0x000fe2000f8e18ff */
[----:B------:R-:W-:Y:S01]  /*3150*/  PLOP3.LUT P2, PT, PT, PT, PT, 0x80, 0x8 ;  /* 0x000000000008781c */ /* 0x000fe20003f4f070 */
[----:B------:R-:W-:Y:S01]  /*3160*/  ULEA UR6, UR15, UR5, 0x3 ;  /* 0x000000050f067291 */ /* 0x000fe2000f8e18ff */
[----:B------:R-:W-:Y:S01]  /*3170*/  PRMT R3, RZ, 0x654, R3 ;  /* 0x00000654ff037816 */ /* 0x000fe20000000003 */
[----:B------:R-:W-:Y:S01]  /*3180*/  ULEA.HI UR11, UR15, UR15, URZ, 0x1 ;  /* 0x0000000f0f0b7291 */ /* 0x000fe2000f8f08ff */
[----:B-1----:R-:W1:Y:S01]  /*3190*/  LDS.128 R4, [R4+0x100] ;  /* 0x0001000004047984 */ /* 0x002e620000000c00 */
[----:B------:R-:W-:Y:S02]  /*31a0*/  @P0 SHF.L.U32 R2, R8, 0x1f, RZ ;  /* 0x0000001f08020819 */ /* 0x000fe400000006ff */
[----:B------:R-:W-:Y:S01]  /*31b0*/  SHF.L.U32 R0, R11, 0x1f, RZ ;  /* 0x0000001f0b007819 */ /* 0x000fe200000006ff */
[----:B------:R-:W-:Y:S01]  /*31c0*/  @!PT LDS RZ, [RZ] ;  /* 0x00000000fffff984 */ /* 0x000fe20000000800 */
[----:B------:R-:W-:Y:S01]  /*31d0*/  @!PT LDS RZ, [RZ] ;  /* 0x00000000fffff984 */ /* 0x000fe20000000800 */
[----:B------:R-:W-:Y:S01]  /*31e0*/  @!PT LDS RZ, [RZ] ;  /* 0x00000000fffff984 */ /* 0x000fe20000000800 */
[----:B------:R-:W-:Y:S01]  /*31f0*/  @!PT LDS RZ, [RZ] ;  /* 0x00000000fffff984 */ /* 0x000fe20000000800 */
[----:B------:R2:W-:Y:S06]  /*3200*/  MEMBAR.ALL.CTA ;  /* 0x0000000000007992 */ /* 0x0005ec0000008000 */
[----:B--2---:R-:W2:Y:S02]  /*3210*/  FENCE.VIEW.ASYNC.S ;  /* 0x00000000000073c6 */ /* 0x004ea40000000000 */
[----:B--2---:R2:W-:Y:S01]  /*3220*/  SYNCS.ARRIVE.TRANS64.RED.A1T0 RZ, [R3+URZ], RZ ;  /* 0x000000ff03ff79a7 */ /* 0x0045e200081004ff */
[----:B------:R2:W3:Y:S01]  /*3230*/  @P0 SYNCS.PHASECHK.TRANS64.TRYWAIT P2, [UR7], R2 ;  /* 0x00000002ff0005a7 */ /* 0x0004e20008041107 */
[----:B------:R-:W-:-:S02]  /*3240*/  USHF.L.U32 UR7, UR11, 0x6, URZ ;  /* 0x000000060b077899 */ /* 0x000fc400080006ff */
[----:B------:R-:W-:Y:S01]  /*3250*/  ULOP3.LUT UR11, UR11, 0xffe, URZ, 0xc0, !UPT ;  /* 0x00000ffe0b0b7892 */ /* 0x000fe2000f8ec0ff */
[----:B-1----:R-:W-:Y:S01]  /*3260*/  LOP3.LUT P1, RZ, R6, 0x1, RZ, 0xc0, !PT ;  /* 0x0000000106ff7812 */ /* 0x002fe2000782c0ff */
[----:B------:R-:W-:Y:S02]  /*3270*/  ULOP3.LUT UR7, UR7, 0xffffff80, URZ, 0xc0, !UPT ;  /* 0xffffff8007077892 */ /* 0x000fe4000f8ec0ff */
[----:B------:R-:W-:Y:S02]  /*3280*/  UIADD3 UR11, UPT, UPT, -UR11, UR15, URZ ;  /* 0x0000000f0b0b7290 */ /* 0x000fe4000fffe1ff */
[----:B------:R-:W-:-:S04]  /*3290*/  UIADD3 UR7, UPT, UPT, UR16, UR7, URZ ;  /* 0x0000000710077290 */ /* 0x000fc8000fffe0ff */
[----:B------:R-:W-:Y:S01]  /*32a0*/  ULEA UR7, UR11, UR7, 0x14 ;  /* 0x000000070b077291 */ /* 0x000fe2000f8ea0ff */
[----:B------:R-:W1:Y:S02]  /*32b0*/  SYNCS.PHASECHK.TRANS64.TRYWAIT P0, [UR6+0xb0], R0 ;  /* 0x0000b000ff0075a7 */ /* 0x000e640008001106 */
[----:B-123--:R-:W-:Y:S09]  /*32c0*/  @!P0 BRA `(.L_x_54) ;  /* 0x0000004400888947 */ /* 0x00eff20003800000 */
.L_x_122:
[----:B------:R-:W-:Y:S01]  /*32d0*/  IADD3 R10, PT, PT, R10, 0x1, RZ ;  /* 0x000000010a0a7810 */ /* 0x000fe20007ffe0ff */
[----:B------:R-:W-:Y:S06]  /*32e0*/  BRA.U !UP3, `(.L_x_55) ;  /* 0x000000050b107547 */ /* 0x000fec000b800000 */
[----:B------:R-:W-:Y:S01]  /*32f0*/  UPLOP3.LUT UP4, UPT, UPT, UPT, UPT, 0x40, 0x4 ;  /* 0x000000000004789c */ /* 0x000fe20003f8e870 */
[----:B------:R-:W-:Y:S01]  /*3300*/  UMOV UR13, UR8 ;  /* 0x00000008000d7c82 */ /* 0x000fe20008000000 */
[----:B------:R-:W-:Y:S01]  /*3310*/  UMOV UR12, UR4 ;  /* 0x00000004000c7c82 */ /* 0x000fe20008000000 */
[----:B------:R-:W-:-:S08]  /*3320*/  UMOV UR17, UR14 ;  /* 0x0000000e00117c82 */ /* 0x000fd00008000000 */
.L_x_58:
[----:B------:R-:W-:Y:S02]  /*3330*/  UIADD3 UR13, UPT, UPT, UR13, 0x1, URZ ;  /* 0x000000010d0d7890 */ /* 0x000fe4000fffe0ff */
[----:B--2---:R-:W-:Y:S02]  /*3340*/  ULEA UR11, UR17, UR5, 0x3 ;  /* 0x00000005110b7291 */ /* 0x004fe4000f8e18ff */
[----:B------:R-:W-:Y:S01]  /*3350*/  UISETP.NE.AND UP0, UPT, UR13, URZ, UPT ;  /* 0x000000ff0d00728c */ /* 0x000fe2000bf05270 */
[----:B---3--:R-:W-:Y:S10]  /*3360*/  @P2 BRA `(.L_x_56) ;  /* 0x00000000000c2947 */ /* 0x008ff40003800000 */
[----:B-1----:R-:W-:Y:S04]  /*3370*/  SHF.L.U32 R3, R8, 0x1f, RZ ;  /* 0x0000001f08037819 */ /* 0x002fe800000006ff */
[----:B------:R-:W1:Y:S02]  /*3380*/  SYNCS.PHASECHK.TRANS64.TRYWAIT P0, [UR11], R3 ;  /* 0x00000003ff0075a7 */ /* 0x000e64000800110b */
[----:B-1----:R-:W-:Y:S05]  /*3390*/  @!P0 BRA `(.L_x_57) ;  /* 0x00000044006c8947 */ /* 0x002fea0003800000 */
.L_x_56:
[----:B------:R-:W-:Y:S01]  /*33a0*/  UISETP.NE.AND UP1, UPT, UR12, 0x1, UPT ;  /* 0x000000010c00788c */ /* 0x000fe2000bf25270 */
[----:B------:R-:W-:Y:S01]  /*33b0*/  PLOP3.LUT P2, PT, PT, PT, PT, 0x80, 0x8 ;  /* 0x000000000008781c */ /* 0x000fe20003f4f070 */
[----:B------:R-:W-:Y:S02]  /*33c0*/  UIADD3 UR14, UPT, UPT, UR17, 0x1, URZ ;  /* 0x00000001110e7890 */ /* 0x000fe4000fffe0ff */
[----:B------:R-:W-:Y:S02]  /*33d0*/  ULEA UR64, UR17, UR10, 0xb ;  /* 0x0000000a11407291 */ /* 0x000fe4000f8e58ff */
[----:B------:R-:W-:Y:S01]  /*33e0*/  UISETP.NE.AND UP2, UPT, UR14, 0x4, UPT ;  /* 0x000000040e00788c */ /* 0x000fe2000bf45270 */
[----:B------:R-:W-:Y:S01]  /*33f0*/  PLOP3.LUT P0, PT, PT, PT, UP1, 0x80, 0x8 ;  /* 0x000000000008781c */ /* 0x000fe20003f0f018 */
[----:B------:R-:W-:Y:S02]  /*3400*/  ULEA UR62, UR17, UR9, 0xa ;  /* 0x00000009113e7291 */ /* 0x000fe4000f8e50ff */
[----:B------:R-:W-:Y:S02]  /*3410*/  USEL UR35, URZ, 0x1, UP2 ;  /* 0x00000001ff237887 */ /* 0x000fe40009000000 */
[----:B------:R-:W-:Y:S02]  /*3420*/  USEL UR14, UR14, URZ, UP2 ;  /* 0x000000ff0e0e7287 */ /* 0x000fe40009000000 */
[----:B------:R-:W-:Y:S02]  /*3430*/  UIADD3 UR60, UPT, UPT, UR64, 0x2, URZ ;  /* 0x00000002403c7890 */ /* 0x000fe4000fffe0ff */
[----:B------:R-:W-:Y:S01]  /*3440*/  @UP1 ULEA UR34, UR14, UR5, 0x3 ;  /* 0x000000050e221291 */ /* 0x000fe2000f8e18ff */
[----:B------:R-:W-:Y:S01]  /*3450*/  LOP3.LUT R8, R8, UR35, RZ, 0x3c, !PT ;  /* 0x0000002308087c12 */ /* 0x000fe2000f8e3cff */
[----:B------:R-:W-:Y:S02]  /*3460*/  UIADD3 UR58, UPT, UPT, UR62, 0x2, URZ ;  /* 0x000000023e3a7890 */ /* 0x000fe4000fffe0ff */
[----:B------:R-:W-:Y:S01]  /*3470*/  UIADD3 UR56, UPT, UPT, UR64, 0x4, URZ ;  /* 0x0000000440387890 */ /* 0x000fe2000fffe0ff */
[----:B-1----:R-:W-:Y:S01]  /*3480*/  @P0 SHF.L.U32 R0, R8, 0x1f, RZ ;  /* 0x0000001f08000819 */ /* 0x002fe200000006ff */
[----:B------:R-:W-:Y:S02]  /*3490*/  UIADD3 UR54, UPT, UPT, UR62, 0x4, URZ ;  /* 0x000000043e367890 */ /* 0x000fe4000fffe0ff */
[----:B------:R-:W-:Y:S01]  /*34a0*/  UIADD3 UR52, UPT, UPT, UR64, 0x6, URZ ;  /* 0x0000000640347890 */ /* 0x000fe2000fffe0ff */
[----:B------:R2:W3:Y:S01]  /*34b0*/  @P0 SYNCS.PHASECHK.TRANS64.TRYWAIT P2, [UR34], R0 ;  /* 0x00000000ff0005a7 */ /* 0x0004e20008041122 */
[----:B------:R-:W-:Y:S02]  /*34c0*/  UIADD3 UR50, UPT, UPT, UR62, 0x6, URZ ;  /* 0x000000063e327890 */ /* 0x000fe4000fffe0ff */
        /* <DEDUP_REMOVED lines=9> */
[----:B------:R-:W-:Y:S01]  /*3560*/  UIADD3 UR12, UPT, UPT, UR12, -0x1, URZ ;  /* 0xffffffff0c0c7890 */ /* 0x000fe2000fffe0ff */
[----:B------:R-:W-:Y:S01]  /*3570*/  UMOV UR65, 0x40004040 ;  /* 0x4000404000417882 */ /* 0x000fe20000000000 */
[----:B------:R-:W-:Y:S01]  /*3580*/  UMOV UR63, 0x40004040 ;  /* 0x40004040003f7882 */ /* 0x000fe20000000000 */
[----:B------:R-:W-:Y:S01]  /*3590*/  UMOV UR61, 0x40004040 ;  /* 0x40004040003d7882 */ /* 0x000fe20000000000 */
[----:B------:R2:W-:Y:S01]  /*35a0*/  UTCQMMA gdesc[UR62], gdesc[UR64], tmem[UR7], tmem[UR32], idesc[UR33], UP4 ;  /* 0x00ff20403e0075ea */ /* 0x0005e2000a000307 */
[----:B------:R-:W-:Y:S01]  /*35b0*/  UPLOP3.LUT UP4, UPT, UPT, UPT, UPT, 0x80, 0x8 ;  /* 0x000000000008789c */ /* 0x000fe20003f8f070 */
[----:B------:R-:W-:Y:S01]  /*35c0*/  UMOV UR59, 0x40004040 ;  /* 0x40004040003b7882 */ /* 0x000fe20000000000 */
[----:B------:R-:W-:Y:S01]  /*35d0*/  UMOV UR57, 0x40004040 ;  /* 0x4000404000397882 */ /* 0x000fe20000000000 */
[----:B------:R2:W-:Y:S01]  /*35e0*/  UTCQMMA gdesc[UR58], gdesc[UR60], tmem[UR7], tmem[UR30], idesc[UR31], UPT ;  /* 0x00ff1e3c3a0075ea */ /* 0x0005e2000b800307 */
        /* <DEDUP_REMOVED lines=14> */
[----:B------:R-:W-:Y:S01]  /*36d0*/  UMOV UR35, 0x40004040 ;  /* 0x4000404000237882 */ /* 0x000fe20000000000 */
[----:B------:R2:W-:Y:S01]  /*36e0*/  UTCQMMA gdesc[UR38], gdesc[UR40], tmem[UR7], tmem[UR20], idesc[UR21], UPT ;  /* 0x00ff1428260075ea */ /* 0x0005e2000b800307 */
[----:B------:R2:W-:Y:S01]  /*36f0*/  UTCQMMA gdesc[UR34], gdesc[UR36], tmem[UR7], tmem[UR18], idesc[UR19], UPT ;  /* 0x00ff1224220075ea */ /* 0x0005e2000b800307 */
[----:B------:R2:W-:Y:S01]  /*3700*/  UTCBAR [UR11], URZ ;  /* 0x000000ff0b0073e9 */ /* 0x0005e200080000ff */
[----:B------:R-:W-:Y:S01]  /*3710*/  UMOV UR17, UR14 ;  /* 0x0000000e00117c82 */ /* 0x000fe20008000000 */
[----:B------:R-:W-:Y:S05]  /*3720*/  BRA.U UP0, `(.L_x_58) ;  /* 0xfffffffd00007547 */ /* 0x000fea000b83ffff */
.L_x_55:
[----:B------:R-:W-:Y:S01]  /*3730*/  UIADD3 UR15, UPT, UPT, UR15, 0x1, URZ ;  /* 0x000000010f0f7890 */ /* 0x000fe2000fffe0ff */
[C---:B------:R-:W-:Y:S01]  /*3740*/  ISETP.NE.AND P0, PT, R10.reuse, 0x2, PT ;  /* 0x000000020a00780c */ /* 0x040fe20003f05270 */
[----:B--2---:R-:W-:Y:S02]  /*3750*/  UIADD3 UR7, UPT, UPT, UR6, 0x90, URZ ;  /* 0x0000009006077890 */ /* 0x004fe4000fffe0ff */
[----:B------:R-:W-:Y:S01]  /*3760*/  UISETP.NE.AND UP0, UPT, UR15, 0x4, UPT ;  /* 0x000000040f00788c */ /* 0x000fe2000bf05270 */
[----:B-1----:R-:W-:Y:S02]  /*3770*/  SEL R0, RZ, 0x1, P0 ;  /* 0x00000001ff007807 */ /* 0x002fe40000000000 */
[----:B------:R-:W-:Y:S01]  /*3780*/  SEL R10, R10, RZ, P0 ;  /* 0x000000ff0a0a7207 */ /* 0x000fe20000000000 */
[----:B------:R-:W-:Y:S01]  /*3790*/  USEL UR6, URZ, 0x1, UP0 ;  /* 0x00000001ff067887 */ /* 0x000fe20008000000 */
[----:B------:R-:W-:Y:S01]  /*37a0*/  LOP3.LUT R9, R9, R0, RZ, 0x3c, !PT ;  /* 0x0000000009097212 */ /* 0x000fe200078e3cff */
[----:B------:R-:W-:Y:S01]  /*37b0*/  USEL UR15, UR15, URZ, UP0 ;  /* 0x000000ff0f0f7287 */ /* 0x000fe20008000000 */
[----:B------:R1:W-:Y:S03]  /*37c0*/  UTCBAR [UR7], URZ ;  /* 0x000000ff070073e9 */ /* 0x0003e600080000ff */
[----:B------:R-:W-:Y:S01]  /*37d0*/  LOP3.LUT R11, R11, UR6, RZ, 0x3c, !PT ;  /* 0x000000060b0b7c12 */ /* 0x000fe2000f8e3cff */
[----:B------:R-:W-:Y:S07]  /*37e0*/  @P1 BRA `(.L_x_59) ;  /* 0xfffffff800381947 */ /* 0x000fee000383ffff */
[----:B------:R-:W2:Y:S01]  /*37f0*/  S2UR UR4, SR_CgaCtaId ;  /* 0x00000000000479c3 */ /* 0x000ea20000008800 */
[----:B------:R-:W-:Y:S01]  /*3800*/  ELECT P0, URZ, PT ;  /* 0x0000000000ff782f */ /* 0x000fe20003800000 */
[----:B------:R-:W-:Y:S01]  /*3810*/  IMAD.MOV.U32 R0, RZ, RZ, 0x1 ;  /* 0x00000001ff007424 */ /* 0x000fe200078e00ff */
[----:B------:R-:W-:Y:S01]  /*3820*/  UIADD3 UR5, UPT, UPT, UR5, 0xb0, URZ ;  /* 0x000000b005057890 */ /* 0x000fe2000fffe0ff */
[----:B------:R-:W-:Y:S01]  /*3830*/  SHF.L.U32 R3, R11, 0x1f, RZ ;  /* 0x0000001f0b037819 */ /* 0x000fe200000006ff */
[----:B------:R-:W-:-:S03]  /*3840*/  UMOV UR6, 0x40 ;  /* 0x0000004000067882 */ /* 0x000fc60000000000 */
[----:B------:R-:W-:Y:S01]  /*3850*/  UVIRTCOUNT.DEALLOC.SMPOOL 0x80 ;  /* 0x000000800000784c */ /* 0x000fe20000000000 */
[----:B--2---:R-:W-:Y:S02]  /*3860*/  ULEA UR4, UR4, UR6, 0x18 ;  /* 0x0000000604047291 */ /* 0x004fe4000f8ec0ff */
[----:B------:R-:W-:-:S07]  /*3870*/  ULEA UR6, UR15, UR5, 0x3 ;  /* 0x000000050f067291 */ /* 0x000fce000f8e18ff */
[----:B------:R2:W-:Y:S02]  /*3880*/  @P0 STS.U8 [UR4+0x1c], R0 ;  /* 0x00001c00ff000988 */ /* 0x0005e40008000004 */
[----:B------:R-:W4:Y:S02]  /*3890*/  SYNCS.PHASECHK.TRANS64.TRYWAIT P0, [UR6], R3 ;  /* 0x00000003ff0075a7 */ /* 0x000f240008001106 */
[----:B--2-4-:R-:W-:Y:S05]  /*38a0*/  @!P0 BRA `(.L_x_60) ;  /* 0x0000004000408947 */ /* 0x014fea0003800000 */
.L_x_125:
[----:B-1----:R-:W-:-:S04]  /*38b0*/  UIADD3 UR7, UPT, UPT, UR15, 0x1, URZ ;  /* 0x000000010f077890 */ /* 0x002fc8000fffe0ff */
[----:B------:R-:W-:-:S04]  /*38c0*/  UISETP.NE.AND UP0, UPT, UR7, 0x4, UPT ;  /* 0x000000040700788c */ /* 0x000fc8000bf05270 */
[----:B------:R-:W-:Y:S02]  /*38d0*/  USEL UR8, URZ, 0x1, UP0 ;  /* 0x00000001ff087887 */ /* 0x000fe40008000000 */
[----:B------:R-:W-:-:S04]  /*38e0*/  USEL UR7, UR7, URZ, UP0 ;  /* 0x000000ff07077287 */ /* 0x000fc80008000000 */
[----:B------:R-:W-:Y:S01]  /*38f0*/  ULEA UR6, UR7, UR5, 0x3 ;  /* 0x0000000507067291 */ /* 0x000fe2000f8e18ff */
[----:B------:R-:W-:-:S04]  /*3900*/  LOP3.LUT R2, R11, UR8, RZ, 0x3c, !PT ;  /* 0x000000080b027c12 */ /* 0x000fc8000f8e3cff */
[----:B--2---:R-:W-:-:S04]  /*3910*/  SHF.L.U32 R3, R2, 0x1f, RZ ;  /* 0x0000001f02037819 */ /* 0x004fc800000006ff */
[----:B------:R-:W1:Y:S02]  /*3920*/  SYNCS.PHASECHK.TRANS64.TRYWAIT P0, [UR6], R3 ;  /* 0x00000003ff0075a7 */ /* 0x000e640008001106 */
[----:B-1----:R-:W-:Y:S05]  /*3930*/  @!P0 BRA `(.L_x_61) ;  /* 0x0000004000348947 */ /* 0x002fea0003800000 */
.L_x_127:
        /* <DEDUP_REMOVED lines=9> */
.L_x_129:
[----:B------:R-:W-:-:S04]  /*39d0*/  UIADD3 UR7, UPT, UPT, UR7, 0x1, URZ ;  /* 0x0000000107077890 */ /* 0x000fc8000fffe0ff */
[----:B------:R-:W-:-:S04]  /*39e0*/  UISETP.NE.AND UP0, UPT, UR7, 0x4, UPT ;  /* 0x000000040700788c */ /* 0x000fc8000bf05270 */
[----:B------:R-:W-:Y:S02]  /*39f0*/  USEL UR6, URZ, 0x1, UP0 ;  /* 0x00000001ff067887 */ /* 0x000fe40008000000 */
[----:B------:R-:W-:-:S04]  /*3a00*/  USEL UR7, UR7, URZ, UP0 ;  /* 0x000000ff07077287 */ /* 0x000fc80008000000 */
[----:B------:R-:W-:Y:S01]  /*3a10*/  ULEA UR7, UR7, UR5, 0x3 ;  /* 0x0000000507077291 */ /* 0x000fe2000f8e18ff */
[----:B-1----:R-:W-:-:S04]  /*3a20*/  LOP3.LUT R3, R2, UR6, RZ, 0x3c, !PT ;  /* 0x0000000602037c12 */ /* 0x002fc8000f8e3cff */
[----:B------:R-:W-:-:S04]  /*3a30*/  SHF.L.U32 R3, R3, 0x1f, RZ ;  /* 0x0000001f03037819 */ /* 0x000fc800000006ff */
[----:B------:R-:W1:Y:S02]  /*3a40*/  SYNCS.PHASECHK.TRANS64.TRYWAIT P0, [UR7], R3 ;  /* 0x00000003ff0075a7 */ /* 0x000e640008001107 */
[----:B-1----:R-:W-:Y:S05]  /*3a50*/  @!P0 BRA `(.L_x_63) ;  /* 0x00000040001c8947 */ /* 0x002fea0003800000 */
.L_x_131:
[----:B------:R-:W-:Y:S01]  /*3a60*/  NOP ;  /* 0x0000000000007918 */ /* 0x000fe20000000000 */
[----:B-1----:R-:W1:Y:S01]  /*3a70*/  LDS R0, [UR4+0x14] ;  /* 0x00001404ff007984 */ /* 0x002e620008000800 */
[----:B------:R-:W-:Y:S01]  /*3a80*/  ULOP3.LUT UR6, UR16, 0xffff, URZ, 0xc0, !UPT ;  /* 0x0000ffff10067892 */ /* 0x000fe2000f8ec0ff */
[----:B------:R-:W-:Y:S01]  /*3a90*/  UMOV UR8, 0xffff ;  /* 0x0000ffff00087882 */ /* 0x000fe20000000000 */
[----:B------:R-:W-:Y:S02]  /*3aa0*/  UMOV UR5, 0x1 ;  /* 0x0000000100057882 */ /* 0x000fe40000000000 */
[----:B------:R-:W-:-:S04]  /*3ab0*/  USHF.R.U32.HI UR6, URZ, 0x5, UR6 ;  /* 0x00000005ff067899 */ /* 0x000fc80008011606 */
[----:B------:R-:W-:Y:S02]  /*3ac0*/  USHF.L.U32 UR8, UR8, UR6, URZ ;  /* 0x0000000608087299 */ /* 0x000fe400080006ff */
[----:B------:R-:W-:-:S04]  /*3ad0*/  USHF.L.U32 UR5, UR5, UR6, URZ ;  /* 0x0000000605057299 */ /* 0x000fc800080006ff */
[----:B-1----:R-:W-:-:S04]  /*3ae0*/  LOP3.LUT R0, R0, UR8, RZ, 0xc0, !PT ;  /* 0x0000000800007c12 */ /* 0x002fc8000f8ec0ff */
[----:B------:R-:W-:-:S13]  /*3af0*/  ISETP.NE.AND P0, PT, R0, UR8, PT ;  /* 0x0000000800007c0c */ /* 0x000fda000bf05270 */
[----:B------:R-:W-:Y:S05]  /*3b00*/  @P0 BRA `(.L_x_64) ;  /* 0x0000000000580947 */ /* 0x000fea0003800000 */
[----:B------:R-:W1:Y:S02]  /*3b10*/  LDS R0, [UR4+0x18] ;  /* 0x00001804ff007984 */ /* 0x000e640008000800 */
[----:B-1----:R-:W-:-:S04]  /*3b20*/  LOP3.LUT R0, R0, UR5, RZ, 0xc0, !PT ;  /* 0x0000000500007c12 */ /* 0x002fc8000f8ec0ff */
[----:B------:R-:W-:-:S13]  /*3b30*/  ISETP.NE.AND P0, PT, R0, UR5, PT ;  /* 0x0000000500007c0c */ /* 0x000fda000bf05270 */
[----:B------:R-:W-:Y:S05]  /*3b40*/  @P0 BRA `(.L_x_65) ;  /* 0x00000000003c0947 */ /* 0x000fea0003800000 */
[----:B------:R-:W1:Y:S01]  /*3b50*/  S2R R2, SR_LANEID ;  /* 0x0000000000027919 */ /* 0x000e620000000000 */
[----:B------:R-:W-:Y:S01]  /*3b60*/  ULOP3.LUT UR8, URZ, UR8, URZ, 0x33, !UPT ;  /* 0x00000008ff087292 */ /* 0x000fe2000f8e33ff */
[----:B------:R-:W-:Y:S01]  /*3b70*/  LOP3.LUT R4, RZ, UR5, RZ, 0x33, !PT ;  /* 0x00000005ff047c12 */ /* 0x000fe2000f8e33ff */
[----:B------:R-:W-:Y:S02]  /*3b80*/  VOTEU.ANY UR7, UPT, PT ;  /* 0x0000000000077886 */ /* 0x000fe400038e0100 */
[----:B------:R-:W-:Y:S01]  /*3b90*/  UFLO.U32 UR7, UR7 ;  /* 0x00000007000772bd */ /* 0x000fe200080e0000 */
[----:B------:R-:W2:Y:S01]  /*3ba0*/  REDUX UR5, R4 ;  /* 0x00000000040573c4 */ /* 0x000ea20000000000 */
[----:B------:R-:W-:-:S06]  /*3bb0*/  IMAD.U32 R0, RZ, RZ, UR8 ;  /* 0x00000008ff007e24 */ /* 0x000fcc000f8e00ff */
[----:B------:R4:W-:Y:S01]  /*3bc0*/  UTCATOMSWS.AND URZ, UR8 ;  /* 0x0000000800ff79e3 */ /* 0x0009e20008000000 */
[----:B------:R-:W3:Y:S01]  /*3bd0*/  REDUX UR6, R0 ;  /* 0x00000000000673c4 */ /* 0x000ee20000000000 */
[----:B-1----:R-:W-:Y:S01]  /*3be0*/  ISETP.EQ.U32.AND P0, PT, R2, UR7, PT ;  /* 0x0000000702007c0c */ /* 0x002fe2000bf02070 */
[----:B--2---:R-:W-:Y:S01]  /*3bf0*/  IMAD.U32 R2, RZ, RZ, UR5 ;  /* 0x00000005ff027e24 */ /* 0x004fe2000f8e00ff */
[----:B---3--:R-:W-:-:S11]  /*3c00*/  MOV R3, UR6 ;  /* 0x0000000600037c02 */ /* 0x008fd60008000f00 */
[----:B------:R4:W-:Y:S04]  /*3c10*/  @P0 ATOMS.AND RZ, [UR4+0x14], R3 ;  /* 0x00001403ffff098c */ /* 0x0009e8000a800004 */
[----:B------:R4:W-:Y:S01]  /*3c20*/  @P0 ATOMS.AND RZ, [UR4+0x18], R2 ;  /* 0x00001802ffff098c */ /* 0x0009e2000a800004 */
[----:B------:R-:W-:Y:S05]  /*3c30*/  BRA `(.L_x_66) ;  /* 0x0000000000147947 */ /* 0x000fea0003800000 */
.L_x_65:
[----:B------:R-:W-:Y:S02]  /*3c40*/  MOV R2, 0x3c60 ;  /* 0x00003c6000027802 */ /* 0x000fe40000000f00 */
[----:B---3-5:R-:W-:Y:S05]  /*3c50*/  CALL.REL.NOINC `($__internal_0_$__cuda_sm10x_tcgen05_guardrail_trap_col_being_dealloced_not_returned_by_alloc) ;  /* 0x0000004000787944 */ /* 0x028fea0003c00000 */
[----:B------:R-:W-:Y:S05]  /*3c60*/  BRA `(.L_x_66) ;  /* 0x0000000000087947 */ /* 0x000fea0003800000 */
.L_x_64:
[----:B------:R-:W-:Y:S02]  /*3c70*/  MOV R2, 0x3c90 ;  /* 0x00003c9000027802 */ /* 0x000fe40000000f00 */
[----:B---3-5:R-:W-:Y:S05]  /*3c80*/  CALL.REL.NOINC `($__internal_2_$__cuda_sm10x_tcgen05_guardrail_trap_unallocated_columns_being_dealloced) ;  /* 0x0000004000847944 */ /* 0x028fea0003c00000 */
.L_x_66:
[----:B------:R-:W-:Y:S01]  /*3c90*/  NOP ;  /* 0x0000000000007918 */ /* 0x000fe20000000000 */
[----:B----4-:R-:W-:Y:S05]  /*3ca0*/  EXIT ;  /* 0x000000000000794d */ /* 0x010fea0003800000 */
.L_x_48:
[----:B------:R-:W-:-:S09]  /*3cb0*/  UISETP.NE.OR UP2, UPT, UR8, 0x3, !UP2 ;  /* 0x000000030800788c */ /* 0x000fd2000d745670 */
[----:B------:R-:W-:Y:S05]  /*3cc0*/  BRA.U UP2, `(.L_x_67) ;  /* 0x0000000d02407547 */ /* 0x000fea000b800000 */
[----:B------:R-:W1:Y:S01]  /*3cd0*/  LDC R0, c[0x0][0xb30] ;  /* 0x0002cc00ff007b82 */ /* 0x000e620000000800 */
[----:B------:R-:W2:Y:S01]  /*3ce0*/  LDCU.64 UR8, c[0x0][0x888] ;  /* 0x00011100ff0877ac */ /* 0x000ea20008000a00 */
[----:B------:R-:W-:Y:S02]  /*3cf0*/  HFMA2 R29, -RZ, RZ, 0, 0 ;  /* 0x00000000ff1d7431 */ /* 0x000fe400000001ff */
[----:B------:R-:W-:Y:S01]  /*3d00*/  IMAD.MOV.U32 R31, RZ, RZ, 0x1 ;  /* 0x00000001ff1f7424 */ /* 0x000fe200078e00ff */
[----:B------:R-:W-:Y:S01]  /*3d10*/  MOV R23, 0x1000 ;  /* 0x0000100000177802 */ /* 0x000fe20000000f00 */
[----:B------:R-:W4:Y:S01]  /*3d20*/  LDCU.64 UR4, c[0x0][0x890] ;  /* 0x00011200ff0477ac */ /* 0x000f220008000a00 */
[----:B------:R-:W-:Y:S01]  /*3d30*/  IMAD.MOV.U32 R30, RZ, RZ, RZ ;  /* 0x000000ffff1e7224 */ /* 0x000fe200078e00ff */
[----:B------:R-:W3:Y:S01]  /*3d40*/  LDC R19, c[0x0][0x370] ;  /* 0x0000dc00ff137b82 */ /* 0x000ee20000000800 */
[----:B------:R-:W-:Y:S01]  /*3d50*/  UMOV UR7, 0x400 ;  /* 0x0000040000077882 */ /* 0x000fe20000000000 */
[----:B------:R-:W-:-:S02]  /*3d60*/  UPLOP3.LUT UP1, UPT, UPT, UPT, UPT, 0x40, 0x4 ;  /* 0x000000000004789c */ /* 0x000fc40003f2e870 */
[----:B------:R-:W-:-:S04]  /*3d70*/  ULEA UR7, UR37, UR7, 0x18 ;  /* 0x0000000725077291 */ /* 0x000fc8000f8ec0ff */
[----:B------:R-:W3:Y:S01]  /*3d80*/  LDC R2, c[0x0][0xb0c] ;  /* 0x0002c300ff027b82 */ /* 0x000ee20000000800 */
[----:B------:R-:W-:Y:S02]  /*3d90*/  UIADD3 UR13, UPT, UPT, UR7, 0x48, URZ ;  /* 0x00000048070d7890 */ /* 0x000fe4000fffe0ff */
[----:B--2---:R-:W-:Y:S02]  /*3da0*/  UISETP.NE.U32.AND UP2, UPT, UR8, URZ, UPT ;  /* 0x000000ff0800728c */ /* 0x004fe4000bf45070 */
[----:B------:R-:W-:Y:S02]  /*3db0*/  UIADD3 UR17, UPT, UPT, UR7, 0x40, URZ ;  /* 0x0000004007117890 */ /* 0x000fe4000fffe0ff */
[----:B----4-:R-:W-:Y:S01]  /*3dc0*/  UISETP.NE.U32.AND UP3, UPT, UR4, URZ, UPT ;  /* 0x000000ff0400728c */ /* 0x010fe2000bf65070 */
[----:B------:R-:W2:Y:S01]  /*3dd0*/  LDC R18, c[0x0][0xb20] ;  /* 0x0002c800ff127b82 */ /* 0x000ea20000000800 */
[----:B-1----:R-:W-:Y:S01]  /*3de0*/  ISETP.NE.AND P1, PT, R0, 0x1, PT ;  /* 0x000000010000780c */ /* 0x002fe20003f25270 */
[----:B------:R-:W-:-:S02]  /*3df0*/  UISETP.NE.AND.EX UP2, UPT, UR9, URZ, UPT, UP2 ;  /* 0x000000ff0900728c */ /* 0x000fc4000bf45320 */
[----:B------:R-:W-:Y:S02]  /*3e00*/  UPRMT UR13, UR37, 0x654, UR13 ;  /* 0x00000654250d7896 */ /* 0x000fe4000800000d */
[----:B------:R-:W-:Y:S02]  /*3e10*/  UISETP.NE.AND.EX UP3, UPT, UR5, URZ, UPT, UP3 ;  /* 0x000000ff0500728c */ /* 0x000fe4000bf65330 */
[----:B------:R-:W1:Y:S08]  /*3e20*/  LDC.64 R32, c[0x0][0x348] ;  /* 0x0000d200ff207b82 */ /* 0x000e700000000a00 */
[----:B------:R-:W4:Y:S08]  /*3e30*/  LDC.64 R16, c[0x0][0xb10] ;  /* 0x0002c400ff107b82 */ /* 0x000f300000000a00 */
[----:B------:R-:W1:Y:S08]  /*3e40*/  LDC.64 R6, c[0x0][0xb18] ;  /* 0x0002c600ff067b82 */ /* 0x000e700000000a00 */
[----:B------:R-:W1:Y:S08]  /*3e50*/  LDC.64 R4, c[0x0][0xb28] ;  /* 0x0002ca00ff047b82 */ /* 0x000e700000000a00 */
[----:B--23--:R-:W1:Y:S02]  /*3e60*/  LDC R22, c[0x0][0x374] ;  /* 0x0000dd00ff167b82 */ /* 0x00ce640000000800 */
.L_x_76:
[C---:B------:R-:W-:Y:S02]  /*3e70*/  LEA R0, R30.reuse, UR7, 0x3 ;  /* 0x000000071e007c11 */ /* 0x040fe4000f8e18ff */
[----:B------:R-:W-:Y:S02]  /*3e80*/  SHF.L.U32 R3, R29, 0x1f, RZ ;  /* 0x0000001f1d037819 */ /* 0x000fe400000006ff */
[----:B------:R-:W-:Y:S02]  /*3e90*/  LEA R24, R30, UR7, 0x4 ;  /* 0x000000071e187c11 */ /* 0x000fe4000f8e20ff */
[----:B--2---:R-:W2:Y:S02]  /*3ea0*/  SYNCS.PHASECHK.TRANS64.TRYWAIT P0, [R0+URZ+0x70], R3 ;  /* 0x00007003000075a7 */ /* 0x004ea400080011ff */
[----:B--2---:R-:W-:Y:S05]  /*3eb0*/  @!P0 BRA `(.L_x_68) ;  /* 0x0000003c001c8947 */ /* 0x004fea0003800000 */
.L_x_132:
[----:B------:R-:W-:Y:S01]  /*3ec0*/  ISETP.GE.AND P0, PT, R40, 0x1, PT ;  /* 0x000000012800780c */ /* 0x000fe20003f06270 */
[----:B------:R-:W3:Y:S01]  /*3ed0*/  LDS.128 R24, [R24+0x100] ;  /* 0x0001000018187984 */ /* 0x000ee20000000c00 */
[----:B--2---:R-:W-:Y:S01]  /*3ee0*/  VIADD R0, R0, 0x80 ;  /* 0x0000008000007836 */ /* 0x004fe20000000000 */
[----:B------:R-:W-:Y:S01]  /*3ef0*/  @!PT LDS RZ, [RZ] ;  /* 0x00000000fffff984 */ /* 0x000fe20000000800 */
[----:B------:R-:W-:Y:S01]  /*3f00*/  @!PT LDS RZ, [RZ] ;  /* 0x00000000fffff984 */ /* 0x000fe20000000800 */
[----:B------:R-:W-:Y:S01]  /*3f10*/  @!PT LDS RZ, [RZ] ;  /* 0x00000000fffff984 */ /* 0x000fe20000000800 */
[----:B------:R-:W-:Y:S01]  /*3f20*/  @!PT LDS RZ, [RZ] ;  /* 0x00000000fffff984 */ /* 0x000fe20000000800 */
[----:B------:R2:W-:Y:S06]  /*3f30*/  MEMBAR.ALL.CTA ;  /* 0x0000000000007992 */ /* 0x0005ec0000008000 */
[----:B--2---:R-:W2:Y:S01]  /*3f40*/  FENCE.VIEW.ASYNC.S ;  /* 0x00000000000073c6 */ /* 0x004ea20000000000 */
[----:B------:R-:W-:Y:S04]  /*3f50*/  PRMT R0, RZ, 0x654, R0 ;  /* 0x00000654ff007816 */ /* 0x000fe80000000000 */
[----:B--2---:R2:W-:Y:S01]  /*3f60*/  SYNCS.ARRIVE.TRANS64.RED.A1T0 RZ, [R0+URZ], RZ ;  /* 0x000000ff00ff79a7 */ /* 0x0045e200081004ff */
[----:B---3--:R-:W-:Y:S11]  /*3f70*/  LOP3.LUT P3, RZ, R26, 0x1, RZ, 0xc0, !PT ;  /* 0x000000011aff7812 */ /* 0x008ff6000786c0ff */
[----:B------:R-:W-:Y:S02]  /*3f80*/  @!UPT UIADD3 URZ, UPT, UPT, URZ, URZ, URZ ;  /* 0x000000fffffff290 */ /* 0x000fe4000fffe0ff */
[----:B------:R-:W-:Y:S02]  /*3f90*/  @P3 MOV R13, R24 ;  /* 0x00000018000d3202 */ /* 0x000fe40000000f00 */
[----:B------:R-:W-:Y:S01]  /*3fa0*/  @P3 LOP3.LUT R8, R25, 0xffff, RZ, 0xc0, !PT ;  /* 0x0000ffff19083812 */ /* 0x000fe200078ec0ff */
[----:B--2---:R-:W-:Y:S06]  /*3fb0*/  @!P0 BRA `(.L_x_69) ;  /* 0x0000000000a48947 */ /* 0x004fec0003800000 */
[----:B-1----:R-:W-:Y:S01]  /*3fc0*/  IMAD.HI.U32 R35, R22, R7, RZ ;  /* 0x0000000716237227 */ /* 0x002fe200078e00ff */
[----:B------:R-:W-:Y:S02]  /*3fd0*/  ISETP.NE.AND P0, PT, R6, 0x1, PT ;  /* 0x000000010600780c */ /* 0x000fe40003f05270 */
[----:B------:R-:W-:Y:S01]  /*3fe0*/  ISETP.NE.AND P2, PT, R40, 0x1, PT ;  /* 0x000000012800780c */ /* 0x000fe20003f45270 */
[----:B----4-:R-:W-:Y:S01]  /*3ff0*/  IMAD.HI.U32 R34, R19, R16, RZ ;  /* 0x0000001013227227 */ /* 0x010fe200078e00ff */
[----:B------:R-:W-:Y:S02]  /*4000*/  SHF.R.U32.HI R35, RZ, R18, R35 ;  /* 0x00000012ff237219 */ /* 0x000fe40000011623 */
[----:B------:R-:W-:Y:S01]  /*4010*/  ISETP.NE.AND P4, PT, R2, 0x1, PT ;  /* 0x000000010200780c */ /* 0x000fe20003f85270 */
[----:B------:R-:W-:Y:S01]  /*4020*/  IMAD.HI.U32 R36, R13, R16, RZ ;  /* 0x000000100d247227 */ /* 0x000fe200078e00ff */
[----:B------:R-:W-:Y:S02]  /*4030*/  SHF.R.U32.HI R34, RZ, R17, R34 ;  /* 0x00000011ff227219 */ /* 0x000fe40000011622 */
[----:B------:R-:W-:Y:S01]  /*4040*/  SEL R3, R22, R35, !P0 ;  /* 0x0000002316037207 */ /* 0x000fe20004000000 */
[C---:B------:R-:W-:Y:S01]  /*4050*/  IMAD.HI.U32 R35, R8.reuse, R7, RZ ;  /* 0x0000000708237227 */ /* 0x040fe200078e00ff */
[----:B------:R-:W-:Y:S02]  /*4060*/  SEL R11, R19, R34, !P4 ;  /* 0x00000022130b7207 */ /* 0x000fe40006000000 */
[----:B------:R-:W-:Y:S01]  /*4070*/  SHF.R.U32.HI R36, RZ, R17, R36 ;  /* 0x00000011ff247219 */ /* 0x000fe20000011624 */
[----:B------:R-:W-:Y:S01]  /*4080*/  IMAD.HI.U32 R38, R3, R4, RZ ;  /* 0x0000000403267227 */ /* 0x000fe200078e00ff */
[----:B------:R-:W-:Y:S03]  /*4090*/  SHF.R.U32.HI R35, RZ, R18, R35 ;  /* 0x00000012ff237219 */ /* 0x000fe60000011623 */
[----:B------:R-:W-:Y:S01]  /*40a0*/  IMAD.HI.U32 R34, R11, R4, RZ ;  /* 0x000000040b227227 */ /* 0x000fe200078e00ff */
[----:B------:R-:W-:Y:S02]  /*40b0*/  @P2 SHF.R.U32.HI R3, RZ, R5, R38 ;  /* 0x00000005ff032219 */ /* 0x000fe40000011626 */
[----:B------:R-:W-:Y:S02]  /*40c0*/  SEL R9, R8, R35, !P0 ;  /* 0x0000002308097207 */ /* 0x000fe40004000000 */
[----:B------:R-:W-:Y:S01]  /*40d0*/  @P2 SHF.R.U32.HI R11, RZ, R5, R34 ;  /* 0x00000005ff0b2219 */ /* 0x000fe20000011622 */
[C---:B------:R-:W-:Y:S01]  /*40e0*/  IMAD R10, R40.reuse, R3, RZ ;  /* 0x00000003280a7224 */ /* 0x040fe200078e02ff */
[----:B------:R-:W-:Y:S01]  /*40f0*/  SEL R3, R13, R36, !P4 ;  /* 0x000000240d037207 */ /* 0x000fe20006000000 */
[C---:B------:R-:W-:Y:S03]  /*4100*/  IMAD.HI.U32 R14, R9.reuse, R4, RZ ;  /* 0x00000004090e7227 */ /* 0x040fe600078e00ff */
[----:B------:R-:W-:Y:S01]  /*4110*/  ISETP.GE.AND P0, PT, R9, R10, PT ;  /* 0x0000000a0900720c */ /* 0x000fe20003f06270 */
[C---:B------:R-:W-:Y:S01]  /*4120*/  IMAD R12, R40.reuse, R11, RZ ;  /* 0x0000000b280c7224 */ /* 0x040fe200078e02ff */
[-C--:B------:R-:W-:Y:S04]  /*4130*/  SHF.R.U32.HI R14, RZ, R5.reuse, R14 ;  /* 0x00000005ff0e7219 */ /* 0x080fe8000001160e */
[----:B------:R-:W-:Y:S02]  /*4140*/  ISETP.GE.OR P0, PT, R3, R12, P0 ;  /* 0x0000000c0300720c */ /* 0x000fe40000706670 */
[----:B------:R-:W-:Y:S05]  /*4150*/  SEL R15, R9, R14, !P2 ;  /* 0x0000000e090f7207 */ /* 0x000fea0005000000 */
[----:B------:R-:W-:Y:S04]  /*4160*/  IMAD.MOV R14, RZ, RZ, -R15 ;  /* 0x000000ffff0e7224 */ /* 0x000fe800078e0a0f */
[----:B------:R-:W-:Y:S02]  /*4170*/  IMAD R14, R40, R14, R9 ;  /* 0x0000000e280e7224 */ /* 0x000fe400078e0209 */
[C---:B------:R-:W-:Y:S05]  /*4180*/  @!P0 IMAD.HI.U32 R10, R3.reuse, R4, RZ ;  /* 0x00000004030a8227 */ /* 0x040fea00078e00ff */
[----:B------:R-:W-:Y:S04]  /*4190*/  @!P0 SHF.R.U32.HI R10, RZ, R5, R10 ;  /* 0x00000005ff0a8219 */ /* 0x000fe8000001160a */
[----:B------:R-:W-:Y:S01]  /*41a0*/  @!P0 SEL R0, R3, R10, !P2 ;  /* 0x0000000a03008207 */ /* 0x000fe20005000000 */
[----:B------:R-:W-:Y:S03]  /*41b0*/  IMAD.MOV R10, RZ, RZ, -R3 ;  /* 0x000000ffff0a7224 */ /* 0x000fe600078e0a03 */
[----:B------:R-:W-:Y:S01]  /*41c0*/  @!P0 IADD3 R15, PT, PT, R15, -R0, RZ ;  /* 0x800000000f0f8210 */ /* 0x000fe20007ffe0ff */
[----:B------:R-:W-:Y:S01]  /*41d0*/  @!P0 IMAD R0, R11, R14, R0 ;  /* 0x0000000e0b008224 */ /* 0x000fe200078e0200 */
[----:B------:R-:W-:Y:S01]  /*41e0*/  IADD3 R11, PT, PT, -R9, RZ, RZ ;  /* 0x000000ff090b7210 */ /* 0x000fe20007ffe1ff */
[----:B------:R-:W-:Y:S02]  /*41f0*/  IMAD R13, R2, R10, R13 ;  /* 0x0000000a020d7224 */ /* 0x000fe400078e020d */
[----:B------:R-:W-:Y:S02]  /*4200*/  @!P0 IMAD R9, R15, R40, R3 ;  /* 0x000000280f098224 */ /* 0x000fe400078e0203 */
[----:B------:R-:W-:Y:S02]  /*4210*/  @!P0 IMAD.MOV.U32 R3, RZ, RZ, R0 ;  /* 0x000000ffff038224 */ /* 0x000fe400078e0000 */
[----:B------:R-:W-:Y:S02]  /*4220*/  IMAD R8, R6, R11, R8 ;  /* 0x0000000b06087224 */ /* 0x000fe400078e0208 */
[----:B------:R-:W-:Y:S02]  /*4230*/  IMAD R13, R3, R2, R13 ;  /* 0x00000002030d7224 */ /* 0x000fe400078e020d */
[----:B------:R-:W-:Y:S02]  /*4240*/  IMAD R8, R9, R6, R8 ;  /* 0x0000000609087224 */ /* 0x000fe400078e0208 */
.L_x_69:
[----:B------:R-:W-:Y:S05]  /*4250*/  BRA.U UP1, `(.L_x_70) ;  /* 0x0000000101107547 */ /* 0x000fea000b800000 */
[----:B------:R-:W-:Y:S04]  /*4260*/  MOV R0, UR6 ;  /* 0x0000000600007c02 */ /* 0x000fe80008000f00 */
[----:B------:R-:W-:Y:S04]  /*4270*/  SHF.L.U32 R3, R0, 0x1f, RZ ;  /* 0x0000001f00037819 */ /* 0x000fe800000006ff */
[----:B------:R-:W2:Y:S02]  /*4280*/  SYNCS.PHASECHK.TRANS64.TRYWAIT P0, [UR7+0x68], R3 ;  /* 0x00006803ff0075a7 */ /* 0x000ea40008001107 */
[----:B--2---:R-:W-:Y:S05]  /*4290*/  @!P0 BRA `(.L_x_71) ;  /* 0x0000003800388947 */ /* 0x004fea0003800000 */
.L_x_70:
[----:B------:R-:W-:Y:S02]  /*42a0*/  R2UR UR19, R21 ;  /* 0x00000000151372ca */ /* 0x000fe400000e0000 */
[----:B------:R-:W-:Y:S02]  /*42b0*/  R2UR UR18, R20 ;  /* 0x00000000141272ca */ /* 0x000fe400000e0000 */
[----:B------:R-:W-:Y:S02]  /*42c0*/  ISETP.NE.U32.AND P2, PT, RZ, UR4, PT ;  /* 0x00000004ff007c0c */ /* 0x000fe4000bf45070 */
[----:B------:R-:W-:Y:S02]  /*42d0*/  SHF.L.U32 R12, R31, 0x1f, RZ ;  /* 0x0000001f1f0c7819 */ /* 0x000fe400000006ff */
[----:B------:R-:W-:Y:S05]  /*42e0*/  ISETP.NE.AND.EX P2, PT, RZ, UR5, PT, P2 ;  /* 0x00000005ff007c0c */ /* 0x000fea000bf45320 */
[----:B------:R-:W-:Y:S02]  /*42f0*/  USHF.L.U32 UR19, UR19, 0x6, URZ ;  /* 0x0000000613137899 */ /* 0x000fe400080006ff */
[----:B------:R-:W-:Y:S01]  /*4300*/  USHF.L.U32 UR18, UR18, 0x7, URZ ;  /* 0x0000000712127899 */ /* 0x000fe200080006ff */
[----:B------:R-:W-:Y:S11]  /*4310*/  BRA.U !UP3, `(.L_x_72) ;  /* 0x000000010b347547 */ /* 0x000ff6000b800000 */
[----:B------:R-:W-:Y:S01]  /*4320*/  UPLOP3.LUT UP0, UPT, UPT, UPT, UP2, 0x80, 0x8 ;  /* 0x000000000008789c */ /* 0x000fe20003f0f020 */
[----:B--2---:R-:W-:Y:S02]  /*4330*/  HFMA2 R0, -RZ, RZ, 0, 5.9604644775390625e-08 ;  /* 0x00000001ff007431 */ /* 0x004fe400000001ff */
[----:B------:R-:W-:Y:S03]  /*4340*/  IMAD.MOV.U32 R95, RZ, RZ, 0x1 ;  /* 0x00000001ff5f7424 */ /* 0x000fe600078e00ff */
[----:B------:R-:W-:Y:S05]  /*4350*/  PLOP3.LUT P0, PT, PT, PT, UP0, 0x80, 0x8 ;  /* 0x000000000008781c */ /* 0x000fea0003f0f008 */
[----:B------:R-:W2:Y:S01]  /*4360*/  @UP0 LDCU.64 UR10, c[0x0][0x888] ;  /* 0x00011100ff0a07ac */ /* 0x000ea20008000a00 */
[----:B------:R-:W-:Y:S07]  /*4370*/  @UP0 UIMAD UR8, UR36, UR4, URZ ;  /* 0x00000004240802a4 */ /* 0x000fee000f8e02ff */
[----:B------:R-:W-:Y:S01]  /*4380*/  @!P0 PRMT R95, R0, 0x7610, R95 ;  /* 0x00007610005f8816 */ /* 0x000fe2000000005f */
[----:B--2---:R-:W-:Y:S03]  /*4390*/  @UP0 UIMAD.WIDE UR10, UR8, 0x4, UR10 ;  /* 0x00000004080a08a5 */ /* 0x004fe6000f8e020a */
[----:B------:R-:W2:Y:S03]  /*43a0*/  @!UP0 LDCU UR8, c[0x0][0x880] ;  /* 0x00011000ff0887ac */ /* 0x000ea60008000800 */
[----:B------:R-:W-:Y:S01]  /*43b0*/  IMAD.U32 R10, RZ, RZ, UR10 ;  /* 0x0000000aff0a7e24 */ /* 0x000fe2000f8e00ff */
[----:B------:R-:W-:Y:S05]  /*43c0*/  MOV R11, UR11 ;  /* 0x0000000b000b7c02 */ /* 0x000fea0008000f00 */
[----:B-----5:R3:W5:Y:S02]  /*43d0*/  @P0 LDG.E R49, desc[UR46][R10.64] ;  /* 0x0000002e0a310981 */ /* 0x020764000c1e1900 */
[----:B--23--:R-:W-:Y:S07]  /*43e0*/  @!P0 IMAD.U32 R49, RZ, RZ, UR8 ;  /* 0x00000008ff318e24 */ /* 0x00cfee000f8e00ff */
.L_x_72:
[----:B-----5:R-:W-:Y:S01]  /*43f0*/  @!P2 FSETP.EQ.AND P0, PT, R49, RZ, PT ;  /* 0x000000ff3100a20b */ /* 0x020fe20003f02000 */
[----:B------:R-:W-:Y:S01]  /*4400*/  @!UPT UIADD3 URZ, UPT, UPT, URZ, URZ, URZ ;  /* 0x000000fffffff290 */ /* 0x000fe2000fffe0ff */
[----:B------:R-:W-:Y:S11]  /*4410*/  @!P2 BRA `(.L_x_73) ;  /* 0x000000000014a947 */ /* 0x000ff60003800000 */
[----:B------:R-:W-:Y:S02]  /*4420*/  LOP3.LUT P2, RZ, R95, 0xff, RZ, 0xc0, !PT ;  /* 0x000000ff5fff7812 */ /* 0x000fe4000784c0ff */
[----:B------:R-:W-:Y:S04]  /*4430*/  PLOP3.LUT P0, PT, PT, PT, UP0, 0x80, 0x8 ;  /* 0x000000000008781c */ /* 0x000fe80003f0f008 */
[----:B------:R-:W-:Y:S07]  /*4440*/  PLOP3.LUT P0, PT, P0, PT, PT, 0x8, 0x80 ;  /* 0x000000000080781c */ /* 0x000fee000070e170 */
[----:B------:R-:W-:Y:S11]  /*4450*/  @P2 FSETP.EQ.AND P0, PT, R49, RZ, PT ;  /* 0x000000ff3100220b */ /* 0x000ff60003f02000 */
[----:B------:R-:W-:Y:S02]  /*4460*/  @!UPT UIADD3 URZ, UPT, UPT, URZ, URZ, URZ ;  /* 0x000000fffffff290 */ /* 0x000fe4000fffe0ff */
.L_x_73:
[----:B------:R-:W3:Y:S01]  /*4470*/  SYNCS.PHASECHK.TRANS64.TRYWAIT P2, [UR7+0x50], R12 ;  /* 0x0000500cff0075a7 */ /* 0x000ee20008041107 */
[----:B------:R-:W-:Y:S04]  /*4480*/  ELECT P4, URZ, PT ;  /* 0x0000000000ff782f */ /* 0x000fe80003880000 */
[----:B------:R-:W-:Y:S11]  /*4490*/  PLOP3.LUT P4, PT, P0, P4, PT, 0xf2, 0x2f ;  /* 0x00000000002f781c */ /* 0x000ff60000789e72 */
[----:B------:R-:W-:Y:S02]  /*44a0*/  @!UPT UIADD3 URZ, UPT, UPT, URZ, URZ, URZ ;  /* 0x000000fffffff290 */ /* 0x000fe4000fffe0ff */
[----:B-1----:R-:W-:Y:S05]  /*44b0*/  @!P4 IADD3 R21, P0, PT, R32, 0x580, RZ ;  /* 0x000005802015c810 */ /* 0x002fea0007f1e0ff */
[----:B------:R-:W-:Y:S01]  /*44c0*/  @!P4 IMAD.X R20, RZ, RZ, R33, P0 ;  /* 0x000000ffff14c224 */ /* 0x000fe200000e0621 */
[----:B---3--:R-:W-:Y:S07]  /*44d0*/  @!P2 BRA `(.L_x_74) ;  /* 0x0000003400c0a947 */ /* 0x008fee0003800000 */
.L_x_135:
[----:B------:R-:W3:Y:S01]  /*44e0*/  LDC.64 R14, c[0x0][0xb10] ;  /* 0x0002c400ff0e7b82 */ /* 0x000ee20000000a00 */
[----:B------:R-:W-:Y:S01]  /*44f0*/  @!P4 R2UR UR8, R20 ;  /* 0x000000001408c2ca */ /* 0x000fe200000e0000 */
[----:B------:R-:W-:Y:S01]  /*4500*/  VOTEU.ALL UP1, P4 ;  /* 0x0000000000ff7886 */ /* 0x000fe20002020000 */
[----:B------:R-:W-:Y:S01]  /*4510*/  @!P4 R2UR UR9, R21 ;  /* 0x000000001509c2ca */ /* 0x000fe200000e0000 */
[----:B------:R-:W-:Y:S01]  /*4520*/  UMOV UR10, 0x0 ;  /* 0x00000000000a7882 */ /* 0x000fe20000000000 */
[----:B------:R-:W-:Y:S03]  /*4530*/  UMOV UR11, 0x10000000 ;  /* 0x10000000000b7882 */ /* 0x000fe60000000000 */
[----:B------:R-:W5:Y:S01]  /*4540*/  LDC.64 R10, c[0x0][0xb18] ;  /* 0x0002c600ff0a7b82 */ /* 0x000f620000000a00 */
[----:B------:R-:W-:Y:S01]  /*4550*/  @!UP1 UIADD3 UR16, UPT, UPT, UR7, 0x200, URZ ;  /* 0x0000020007109890 */ /* 0x000fe2000fffe0ff */
[----:B------:R-:W-:Y:S01]  /*4560*/  @P3 SHF.R.U32.HI R28, RZ, 0x10, R25 ;  /* 0x00000010ff1c3819 */ /* 0x000fe20000011619 */
[----:B------:R-:W-:Y:S01]  /*4570*/  VOTEU.ALL UP1, P4 ;  /* 0x0000000000ff7886 */ /* 0x000fe20002020000 */
[----:B------:R-:W-:Y:S01]  /*4580*/  UMOV UR20, UR36 ;  /* 0x0000002400147c82 */ /* 0x000fe20008000000 */
[----:B------:R-:W-:Y:S03]  /*4590*/  VIADD R30, R30, 0x1 ;  /* 0x000000011e1e7836 */ /* 0x000fe60000000000 */
[----:B--2---:R-:W2:Y:S01]  /*45a0*/  @!P1 LDC R0, c[0x0][0xb20] ;  /* 0x0002c800ff009b82 */ /* 0x004ea20000000800 */
[----:B------:R-:W-:Y:S01]  /*45b0*/  IMAD.U32 R21, RZ, RZ, UR8 ;  /* 0x00000008ff157e24 */ /* 0x000fe2000f8e00ff */
[----:B------:R-:W-:Y:S06]  /*45c0*/  UPRMT UR8, UR37, 0x654, UR17 ;  /* 0x0000065425087896 */ /* 0x000fec0008000011 */
[----:B-1----:R-:W1:Y:S01]  /*45d0*/  @!P1 LDC R3, c[0x0][0xb0c] ;  /* 0x0002c300ff039b82 */ /* 0x002e620000000800 */
[----:B------:R-:W-:Y:S01]  /*45e0*/  IMAD.U32 R20, RZ, RZ, UR9 ;  /* 0x00000009ff147e24 */ /* 0x000fe2000f8e00ff */
[----:B------:R-:W-:Y:S04]  /*45f0*/  @!P4 R2UR UR15, R21 ;  /* 0x00000000150fc2ca */ /* 0x000fe800000e0000 */
[----:B------:R-:W-:Y:S01]  /*4600*/  @!P4 R2UR UR14, R20 ;  /* 0x00000000140ec2ca */ /* 0x000fe200000e0000 */
[----:B------:R-:W-:Y:S11]  /*4610*/  @!P4 IMAD.MOV.U32 R20, RZ, RZ, 0x1000 ;  /* 0x00001000ff14c424 */ /* 0x000ff600078e00ff */
[----:B------:R-:W-:Y:S01]  /*4620*/  @!UPT UIADD3 URZ, UPT, UPT, URZ, URZ, URZ ;  /* 0x000000fffffff290 */ /* 0x000fe2000fffe0ff */
[----:B------:R1:W-:Y:S01]  /*4630*/  @!UP1 UTMALDG.3D [UR16], [UR14], desc[UR10] ;  /* 0x00000a100e0095b4 */ /* 0x0003e20008011000 */
[----:B------:R1:W-:Y:S02]  /*4640*/  @!P4 SYNCS.ARRIVE.TRANS64.RED.A0TR RZ, [UR7+0x40], R20 ;  /* 0x00004014ffffc9a7 */ /* 0x0003e40008300407 */
[----:B-1----:R-:W-:Y:S01]  /*4650*/  @!P1 ISETP.NE.AND P2, PT, R3, 0x1, PT ;  /* 0x000000010300980c */ /* 0x002fe20003f45270 */
[C---:B---3--:R-:W-:Y:S01]  /*4660*/  @!P1 IMAD.HI.U32 R14, R13.reuse, R14, RZ ;  /* 0x0000000e0d0e9227 */ /* 0x048fe200078e00ff */
[----:B-----5:R-:W-:Y:S03]  /*4670*/  @!P1 ISETP.NE.AND P0, PT, R10, 0x1, PT ;  /* 0x000000010a00980c */ /* 0x020fe60003f05270 */
[C---:B------:R-:W-:Y:S01]  /*4680*/  @!P1 IMAD.HI.U32 R11, R8.reuse, R11, RZ ;  /* 0x0000000b080b9227 */ /* 0x040fe200078e00ff */
[----:B------:R-:W-:Y:S04]  /*4690*/  @!P1 SHF.R.U32.HI R14, RZ, R15, R14 ;  /* 0x0000000fff0e9219 */ /* 0x000fe8000001160e */
[----:B--2---:R-:W-:Y:S01]  /*46a0*/  @!P1 SHF.R.U32.HI R9, RZ, R0, R11 ;  /* 0x00000000ff099219 */ /* 0x004fe2000001160b */
[----:B------:R-:W-:Y:S01]  /*46b0*/  SYNCS.ARRIVE.TRANS64.RED.A1T0 RZ, [UR8], RZ ;  /* 0x000000ffffff79a7 */ /* 0x000fe20008100408 */
[----:B------:R-:W-:Y:S02]  /*46c0*/  @!P1 SEL R14, R13, R14, !P2 ;  /* 0x0000000e0d0e9207 */ /* 0x000fe40005000000 */
[----:B------:R-:W-:Y:S01]  /*46d0*/  @!P1 SEL R9, R8, R9, !P0 ;  /* 0x0000000908099207 */ /* 0x000fe20004000000 */
[----:B------:R-:W1:Y:S04]  /*46e0*/  SYNCS.PHASECHK.TRANS64.TRYWAIT P5, [UR7+0x58], R12 ;  /* 0x0000580cff0075a7 */ /* 0x000e6800080a1107 */
[----:B------:R-:W-:Y:S02]  /*46f0*/  @!P1 IMAD.IADD R0, R9, 0x1, -R14 ;  /* 0x0000000109009824 */ /* 0x000fe400078e0a0e */
[----:B------:R-:W-:Y:S02]  /*4700*/  @!P1 IMAD.IADD R9, R14, 0x1, -R9 ;  /* 0x000000010e099824 */ /* 0x000fe400078e0a09 */
[----:B------:R-:W-:Y:S02]  /*4710*/  @!P1 IMAD R13, R0, R3, R13 ;  /* 0x00000003000d9224 */ /* 0x000fe400078e020d */
[----:B------:R-:W-:Y:S01]  /*4720*/  @!P1 IMAD R8, R9, R10, R8 ;  /* 0x0000000a09089224 */ /* 0x000fe200078e0208 */
[----:B-1----:R-:W-:Y:S06]  /*4730*/  @!P5 BRA `(.L_x_75) ;  /* 0x000000340040d947 */ /* 0x002fec0003800000 */
.L_x_137:
[----:B-1----:R-:W-:Y:S01]  /*4740*/  @!P4 IADD3 R3, P0, PT, R32, 0x580, RZ ;  /* 0x000005802003c810 */ /* 0x002fe20007f1e0ff */
[----:B------:R-:W-:Y:S01]  /*4750*/  VOTEU.ALL UP1, P4 ;  /* 0x0000000000ff7886 */ /* 0x000fe20002020000 */
[----:B------:R-:W-:Y:S01]  /*4760*/  UMOV UR20, 0x0 ;  /* 0x0000000000147882 */ /* 0x000fe20000000000 */
[----:B------:R-:W-:Y:S01]  /*4770*/  UMOV UR21, 0x10000000 ;  /* 0x1000000000157882 */ /* 0x000fe20000000000 */
[----:B------:R-:W-:Y:S01]  /*4780*/  @!P4 R2UR UR9, R3 ;  /* 0x000000000309c2ca */ /* 0x000fe200000e0000 */
[----:B------:R-:W-:Y:S01]  /*4790*/  @!P4 IMAD.X R0, RZ, RZ, R33, P0 ;  /* 0x000000ffff00c224 */ /* 0x000fe200000e0621 */
[----:B------:R-:W-:Y:S01]  /*47a0*/  @!UP1 UIADD3 UR10, UPT, UPT, UR18, 0x40, URZ ;  /* 0x00000040120a9890 */ /* 0x000fe2000fffe0ff */
[----:B------:R-:W-:Y:S01]  /*47b0*/  ISETP.NE.AND P0, PT, R30, 0x2, PT ;  /* 0x000000021e00780c */ /* 0x000fe20003f05270 */
[----:B------:R-:W-:Y:S01]  /*47c0*/  UMOV UR11, UR19 ;  /* 0x00000013000b7c82 */ /* 0x000fe20008000000 */
[----:B------:R-:W-:Y:S01]  /*47d0*/  UMOV UR12, UR36 ;  /* 0x00000024000c7c82 */ /* 0x000fe20008000000 */
[----:B------:R-:W-:Y:S01]  /*47e0*/  @!P4 R2UR UR8, R0 ;  /* 0x000000000008c2ca */ /* 0x000fe200000e0000 */
[----:B------:R-:W-:Y:S01]  /*47f0*/  IMAD.IADD R20, R8, 0x1, R94 ;  /* 0x0000000108147824 */ /* 0x000fe200078e025e */
[----:B------:R-:W-:Y:S01]  /*4800*/  @P3 R2UR UR36, R28 ;  /* 0x000000001c2432ca */ /* 0x000fe200000e0000 */
[----:B------:R-:W-:Y:S01]  /*4810*/  IMAD.IADD R21, R13, 0x1, R96 ;  /* 0x000000010d157824 */ /* 0x000fe200078e0260 */
[----:B------:R-:W-:Y:S02]  /*4820*/  SEL R0, RZ, 0x1, P0 ;  /* 0x00000001ff007807 */ /* 0x000fe40000000000 */
[----:B------:R-:W-:Y:S01]  /*4830*/  LOP3.LUT R31, R31, 0x1, RZ, 0x3c, !PT ;  /* 0x000000011f1f7812 */ /* 0x000fe200078e3cff */
[----:B------:R-:W-:Y:S01]  /*4840*/  IMAD.U32 R10, RZ, RZ, UR9 ;  /* 0x00000009ff0a7e24 */ /* 0x000fe2000f8e00ff */
[----:B------:R-:W-:Y:S01]  /*4850*/  @!UP1 UIADD3 UR9, UPT, UPT, UR7, 0x48, URZ ;  /* 0x0000004807099890 */ /* 0x000fe2000fffe0ff */
[----:B------:R-:W-:Y:S02]  /*4860*/  LOP3.LUT R29, R29, R0, RZ, 0x3c, !PT ;  /* 0x000000001d1d7212 */ /* 0x000fe400078e3cff */
[----:B------:R-:W-:Y:S02]  /*4870*/  SEL R30, R30, RZ, P0 ;  /* 0x000000ff1e1e7207 */ /* 0x000fe40000000000 */
[----:B------:R-:W-:Y:S01]  /*4880*/  IMAD.U32 R11, RZ, RZ, UR8 ;  /* 0x00000008ff0b7e24 */ /* 0x000fe2000f8e00ff */
[----:B------:R-:W-:Y:S01]  /*4890*/  @!P4 R2UR UR14, R10 ;  /* 0x000000000a0ec2ca */ /* 0x000fe200000e0000 */
[----:B------:R-:W-:Y:S01]  /*48a0*/  @!UP1 UIADD3 UR8, UPT, UPT, UR7, 0x1200, URZ ;  /* 0x0000120007089890 */ /* 0x000fe2000fffe0ff */
[----:B------:R-:W-:Y:S02]  /*48b0*/  VOTEU.ALL UP1, P4 ;  /* 0x0000000000ff7886 */ /* 0x000fe40002020000 */
[----:B------:R-:W-:Y:S11]  /*48c0*/  @!P4 R2UR UR15, R11 ;  /* 0x000000000b0fc2ca */ /* 0x000ff600000e0000 */
[----:B------:R-:W-:Y:S02]  /*48d0*/  @!UPT UIADD3 URZ, UPT, UPT, URZ, URZ, URZ ;  /* 0x000000fffffff290 */ /* 0x000fe4000fffe0ff */
[----:B------:R2:W-:Y:S01]  /*48e0*/  @!UP1 UTMALDG.3D [UR8], [UR14], desc[UR20] ;  /* 0x000014080e0095b4 */ /* 0x0005e20008011000 */
[----:B------:R2:W-:Y:S01]  /*48f0*/  @!P4 SYNCS.ARRIVE.TRANS64.RED.A0TR RZ, [UR7+0x48], R23 ;  /* 0x00004817ffffc9a7 */ /* 0x0005e20008300407 */
[----:B------:R-:W-:Y:S01]  /*4900*/  UPLOP3.LUT UP1, UPT, UPT, UPT, UPT, 0x80, 0x8 ;  /* 0x000000000008789c */ /* 0x000fe20003f2f070 */
[----:B------:R-:W-:Y:S01]  /*4910*/  SYNCS.ARRIVE.TRANS64.RED.A1T0 RZ, [UR13], RZ ;  /* 0x000000ffffff79a7 */ /* 0x000fe2000810040d */
[----:B------:R-:W-:Y:S09]  /*4920*/  @P3 BRA `(.L_x_76) ;  /* 0xfffffff400503947 */ /* 0x000ff2000383ffff */
[----:B------:R-:W-:-:S04]  /*4930*/  SHF.L.U32 R3, R31, 0x1f, RZ ;  /* 0x0000001f1f037819 */ /* 0x000fc800000006ff */
[----:B------:R-:W1:Y:S02]  /*4940*/  SYNCS.PHASECHK.TRANS64.TRYWAIT P0, [UR7+0x50], R3 ;  /* 0x00005003ff0075a7 */ /* 0x000e640008001107 */
[----:B-1----:R-:W-:Y:S05]  /*4950*/  @!P0 BRA `(.L_x_77) ;  /* 0x0000003000d08947 */ /* 0x002fea0003800000 */
.L_x_139:
[----:B-1----:R-:W-:-:S07]  /*4960*/  MOV R0, UR7 ;  /* 0x0000000700007c02 */ /* 0x002fce0008000f00 */
.L_x_78:
[----:B-1----:R-:W-:-:S04]  /*4970*/  SHF.L.U32 R3, R31, 0x1f, RZ ;  /* 0x0000001f1f037819 */ /* 0x002fc800000006ff */
[----:B------:R1:W3:Y:S03]  /*4980*/  SYNCS.PHASECHK.TRANS64.TRYWAIT P0, [R0+URZ+0x58], R3 ;  /* 0x00005803000075a7 */ /* 0x0002e600080011ff */
[----:B---3--:R-:W-:Y:S05]  /*4990*/  @!P0 NANOSLEEP.SYNCS 0x989680 ;  /* 0x009896800000895d */ /* 0x008fea0003900000 */
[----:B------:R-:W3:Y:S02]  /*49a0*/  @!P0 SYNCS.PHASECHK.TRANS64 P0, [R0+URZ+0x58], R3 ;  /* 0x00005803000085a7 */ /* 0x000ee400080010ff */
[----:B--23--:R-:W-:Y:S05]  /*49b0*/  @P0 EXIT ;  /* 0x000000000000094d */ /* 0x00cfea0003800000 */
[----:B------:R-:W-:Y:S05]  /*49c0*/  BRA `(.L_x_78) ;  /* 0xfffffffc00e87947 */ /* 0x000fea000383ffff */
.L_x_67:
[----:B------:R-:W-:-:S06]  /*49d0*/  UISETP.GE.AND UP1, UPT, UR8, 0x4, UPT ;  /* 0x000000040800788c */ /* 0x000fcc000bf26270 */
[----:B------:R-:W-:-:S13]  /*49e0*/  PLOP3.LUT P0, PT, PT, PT, UP1, 0x80, 0x8 ;  /* 0x000000000008781c */ /* 0x000fda0003f0f018 */
[----:B------:R-:W-:Y:S05]  /*49f0*/  @!P0 EXIT ;  /* 0x000000000000894d */ /* 0x000fea0003800000 */
[----:B------:R-:W-:Y:S01]  /*4a00*/  BAR.SYNC.DEFER_BLOCKING 0x6, 0xa0 ;  /* 0x0182800000007b1d */ /* 0x000fe20000010000 */
[C---:B------:R-:W-:Y:S01]  /*4a10*/  IMAD.SHL.U32 R7, R108.reuse, 0x40, RZ ;  /* 0x000000406c077824 */ /* 0x040fe200078e00ff */
[C---:B------:R-:W-:Y:S01]  /*4a20*/  LOP3.LUT R110, R108.reuse, 0x60, RZ, 0xc0, !PT ;  /* 0x000000606c6e7812 */ /* 0x040fe200078ec0ff */
[C---:B------:R-:W-:Y:S01]  /*4a30*/  IMAD.SHL.U32 R100, R108.reuse, 0x20, RZ ;  /* 0x000000206c647824 */ /* 0x040fe200078e00ff */
[----:B------:R-:W-:Y:S01]  /*4a40*/  CS2R R106, SRZ ;  /* 0x00000000006a7805 */ /* 0x000fe2000001ff00 */
[C---:B------:R-:W-:Y:S01]  /*4a50*/  IMAD.SHL.U32 R0, R108.reuse, 0x2, RZ ;  /* 0x000000026c007824 */ /* 0x040fe200078e00ff */
[----:B------:R-:W-:Y:S02]  /*4a60*/  UMOV UR49, 0x400 ;  /* 0x0000040000317882 */ /* 0x000fe40000000000 */
[----:B------:R-:W1:Y:S01]  /*4a70*/  LDC R99, c[0x0][0x370] ;  /* 0x0000dc00ff637b82 */ /* 0x000e620000000800 */
[----:B------:R-:W-:Y:S01]  /*4a80*/  ULEA UR49, UR37, UR49, 0x18 ;  /* 0x0000003125317291 */ /* 0x000fe2000f8ec0ff */
[----:B------:R-:W-:Y:S01]  /*4a90*/  LOP3.LUT R5, R7, 0x180, RZ, 0xc0, !PT ;  /* 0x0000018007057812 */ /* 0x000fe200078ec0ff */
[----:B------:R-:W-:Y:S01]  /*4aa0*/  IMAD.U32 R46, R108, 0x10000, RZ ;  /* 0x000100006c2e7824 */ /* 0x000fe200078e00ff */
[----:B------:R-:W-:Y:S01]  /*4ab0*/  LOP3.LUT R100, R100, 0xc00, RZ, 0xc0, !PT ;  /* 0x00000c0064647812 */ /* 0x000fe200078ec0ff */
[----:B------:R-:W-:Y:S01]  /*4ac0*/  UIADD3 UR4, UPT, UPT, UR49, 0x2200, URZ ;  /* 0x0000220031047890 */ /* 0x000fe2000fffe0ff */
[----:B------:R-:W-:Y:S01]  /*4ad0*/  LOP3.LUT R0, R5, 0x20, R0, 0xf8, !PT ;  /* 0x0000002005007812 */ /* 0x000fe200078ef800 */
[----:B------:R-:W-:Y:S01]  /*4ae0*/  IMAD.SHL.U32 R5, R108, 0x8, RZ ;  /* 0x000000086c057824 */ /* 0x000fe200078e00ff */
[----:B------:R-:W2:Y:S01]  /*4af0*/  LDC R42, c[0x0][0xb0c] ;  /* 0x0002c300ff2a7b82 */ /* 0x000ea20000000800 */
[----:B------:R-:W-:Y:S01]  /*4b00*/  LOP3.LUT R100, R100, 0x40, R7, 0xf8, !PT ;  /* 0x0000004064647812 */ /* 0x000fe200078ef807 */
[----:B------:R-:W-:Y:S01]  /*4b10*/  IMAD.MOV.U32 R44, RZ, RZ, RZ ;  /* 0x000000ffff2c7224 */ /* 0x000fe200078e00ff */
[----:B------:R-:W-:Y:S01]  /*4b20*/  LOP3.LUT R46, R46, 0x600000, RZ, 0xc0, !PT ;  /* 0x006000002e2e7812 */ /* 0x000fe200078ec0ff */
[----:B------:R-:W-:Y:S01]  /*4b30*/  IMAD.MOV.U32 R112, RZ, RZ, RZ ;  /* 0x000000ffff707224 */ /* 0x000fe200078e00ff */
[----:B------:R-:W-:-:S02]  /*4b40*/  LOP3.LUT R108, R108, 0x2, RZ, 0xc0, !PT ;  /* 0x000000026c6c7812 */ /* 0x000fc400078ec0ff */
[----:B------:R-:W-:Y:S02]  /*4b50*/  CS2R R104, SRZ ;  /* 0x0000000000687805 */ /* 0x000fe4000001ff00 */
[----:B------:R-:W-:Y:S01]  /*4b60*/  LOP3.LUT R5, R0, 0x30, R5, 0x78, !PT ;  /* 0x0000003000057812 */ /* 0x000fe200078e7805 */
[----:B------:R-:W4:Y:S01]  /*4b70*/  LDC R97, c[0x0][0xb20] ;  /* 0x0002c800ff617b82 */ /* 0x000f220000000800 */
[----:B------:R-:W3:Y:S01]  /*4b80*/  LDS R3, [UR49+0x120] ;  /* 0x00012031ff037984 */ /* 0x000ee20008000800 */
[----:B------:R-:W-:Y:S01]  /*4b90*/  LOP3.LUT R100, R100, 0x200, R7, 0xf8, !PT ;  /* 0x0000020064647812 */ /* 0x000fe200078ef807 */
[----:B------:R-:W-:Y:S01]  /*4ba0*/  IMAD.MOV R102, RZ, RZ, -R108 ;  /* 0x000000ffff667224 */ /* 0x000fe200078e0a6c */
[----:B------:R-:W1:Y:S01]  /*4bb0*/  LDCU.64 UR52, c[0x0][0x348] ;  /* 0x00006900ff3477ac */ /* 0x000e620008000a00 */
[----:B------:R-:W-:Y:S01]  /*4bc0*/  IMAD.U32 R109, RZ, RZ, UR4 ;  /* 0x00000004ff6d7e24 */ /* 0x000fe2000f8e00ff */
[----:B------:R-:W-:Y:S02]  /*4bd0*/  LOP3.LUT R100, R100, R5, RZ, 0xfc, !PT ;  /* 0x0000000564647212 */ /* 0x000fe400078efcff */
[----:B------:R-:W1:Y:S01]  /*4be0*/  LDC R41, c[0x0][0xb30] ;  /* 0x0002cc00ff297b82 */ /* 0x000e620000000800 */
[----:B------:R-:W1:Y:S01]  /*4bf0*/  LDCU.64 UR38, c[0x0][0x888] ;  /* 0x00011100ff2677ac */ /* 0x000e620008000a00 */
[----:B------:R-:W1:Y:S06]  /*4c00*/  LDCU.64 UR44, c[0x0][0x890] ;  /* 0x00011200ff2c77ac */ /* 0x000e6c0008000a00 */
[----:B------:R-:W1:Y:S01]  /*4c10*/  LDC.64 R92, c[0x0][0xb10] ;  /* 0x0002c400ff5c7b82 */ /* 0x000e620000000a00 */
[----:B------:R-:W-:-:S07]  /*4c20*/  UIADD3 UR48, UPT, UPT, UR49, 0x200, URZ ;  /* 0x0000020031307890 */ /* 0x000fce000fffe0ff */
[----:B------:R-:W1:Y:S08]  /*4c30*/  LDC.64 R38, c[0x0][0xb18] ;  /* 0x0002c600ff267b82 */ /* 0x000e700000000a00 */
[----:B------:R-:W1:Y:S08]  /*4c40*/  LDC.64 R36, c[0x0][0xb28] ;  /* 0x0002ca00ff247b82 */ /* 0x000e700000000a00 */
[----:B------:R-:W1:Y:S01]  /*4c50*/  LDC.64 R90, c[0x0][0x8b0] ;  /* 0x00022c00ff5a7b82 */ /* 0x000e620000000a00 */
[----:B---3--:R-:W-:-:S07]  /*4c60*/  IMAD.IADD R46, R3, 0x1, R46 ;  /* 0x00000001032e7824 */ /* 0x008fce00078e022e */
[----:B------:R-:W3:Y:S08]  /*4c70*/  LDC.64 R88, c[0x0][0x8a8] ;  /* 0x00022a00ff587b82 */ /* 0x000ef00000000a00 */
[----:B--2-4-:R-:W1:Y:S02]  /*4c80*/  LDC R98, c[0x0][0x374] ;  /* 0x0000dd00ff627b82 */ /* 0x014e640000000800 */
.L_x_104:
[----:B------:R-:W-:Y:S02]  /*4c90*/  LEA R0, R112, UR49, 0x3 ;  /* 0x0000003170007c11 */ /* 0x000fe4000f8e18ff */
[----:B------:R-:W-:Y:S02]  /*4ca0*/  SHF.L.U32 R3, R106, 0x1f, RZ ;  /* 0x0000001f6a037819 */ /* 0x000fe400000006ff */
[----:B------:R-:W-:Y:S02]  /*4cb0*/  LEA R16, R112, UR49, 0x4 ;  /* 0x0000003170107c11 */ /* 0x000fe4000f8e20ff */
[----:B------:R-:W2:Y:S02]  /*4cc0*/  SYNCS.PHASECHK.TRANS64.TRYWAIT P0, [R0+URZ+0x70], R3 ;  /* 0x00007003000075a7 */ /* 0x000ea400080011ff */
[----:B-12---:R-:W-:Y:S05]  /*4cd0*/  @!P0 BRA `(.L_x_79) ;  /* 0x0000003000088947 */ /* 0x006fea0003800000 */
.L_x_140:
[----:B------:R-:W4:Y:S01]  /*4ce0*/  LDC.64 R12, c[0x0][0xb10] ;  /* 0x0002c400ff0c7b82 */ /* 0x000f220000000a00 */
[----:B------:R-:W3:Y:S01]  /*4cf0*/  LDS.128 R16, [R16+0x100] ;  /* 0x0001000010107984 */ /* 0x000ee20000000c00 */
[----:B-1----:R-:W-:Y:S01]  /*4d00*/  ISETP.NE.AND P1, PT, R41, 0x1, PT ;  /* 0x000000012900780c */ /* 0x002fe20003f25270 */
[----:B--2---:R-:W-:Y:S01]  /*4d10*/  VIADD R0, R0, 0x80 ;  /* 0x0000008000007836 */ /* 0x004fe20000000000 */
[----:B------:R-:W-:Y:S04]  /*4d20*/  ISETP.GE.AND P0, PT, R40, 0x1, PT ;  /* 0x000000012800780c */ /* 0x000fe80003f06270 */
[----:B------:R-:W1:Y:S01]  /*4d30*/  LDC.64 R10, c[0x0][0xb18] ;  /* 0x0002c600ff0a7b82 */ /* 0x000e620000000a00 */
[----:B------:R-:W-:Y:S01]  /*4d40*/  PRMT R0, RZ, 0x654, R0 ;  /* 0x00000654ff007816 */ /* 0x000fe20000000000 */
[----:B------:R-:W-:Y:S01]  /*4d50*/  @!PT LDS RZ, [RZ] ;  /* 0x00000000fffff984 */ /* 0x000fe20000000800 */
[----:B------:R-:W-:Y:S01]  /*4d60*/  @!PT LDS RZ, [RZ] ;  /* 0x00000000fffff984 */ /* 0x000fe20000000800 */
[----:B------:R-:W-:Y:S01]  /*4d70*/  @!PT LDS RZ, [RZ] ;  /* 0x00000000fffff984 */ /* 0x000fe20000000800 */
[----:B------:R-:W-:Y:S01]  /*4d80*/  @!PT LDS RZ, [RZ] ;  /* 0x00000000fffff984 */ /* 0x000fe20000000800 */
[----:B------:R2:W-:Y:S06]  /*4d90*/  MEMBAR.ALL.CTA ;  /* 0x0000000000007992 */ /* 0x0005ec0000008000 */
[----:B--2---:R-:W2:Y:S01]  /*4da0*/  FENCE.VIEW.ASYNC.S ;  /* 0x00000000000073c6 */ /* 0x004ea20000000000 */
[----:B------:R-:W1:Y:S08]  /*4db0*/  @!P1 LDC R14, c[0x0][0xb20] ;  /* 0x0002c800ff0e9b82 */ /* 0x000e700000000800 */
[----:B------:R-:W1:Y:S01]  /*4dc0*/  @!P1 LDC R9, c[0x0][0xb0c] ;  /* 0x0002c300ff099b82 */ /* 0x000e620000000800 */
[----:B--2---:R2:W-:Y:S01]  /*4dd0*/  SYNCS.ARRIVE.TRANS64.RED.A1T0 RZ, [R0+URZ], RZ ;  /* 0x000000ff00ff79a7 */ /* 0x0045e200081004ff */
[----:B---3--:R-:W-:Y:S04]  /*4de0*/  LOP3.LUT P4, RZ, R18, 0x1, RZ, 0xc0, !PT ;  /* 0x0000000112ff7812 */ /* 0x008fe8000788c0ff */
[----:B------:R-:W-:Y:S09]  /*4df0*/  P2R R111, PR, RZ, 0x10 ;  /* 0x00000010ff6f7803 */ /* 0x000ff20000000000 */
[----:B------:R-:W-:Y:S02]  /*4e00*/  @P4 MOV R45, R16 ;  /* 0x00000010002d4202 */ /* 0x000fe40000000f00 */
[----:B------:R-:W-:Y:S01]  /*4e10*/  @P4 LOP3.LUT R43, R17, 0xffff, RZ, 0xc0, !PT ;  /* 0x0000ffff112b4812 */ /* 0x000fe200078ec0ff */
[----:B--2-4-:R-:W-:Y:S06]  /*4e20*/  @!P0 BRA `(.L_x_80) ;  /* 0x0000000000a48947 */ /* 0x014fec0003800000 */
[----:B------:R-:W-:Y:S01]  /*4e30*/  IMAD.HI.U32 R24, R98, R39, RZ ;  /* 0x0000002762187227 */ /* 0x000fe200078e00ff */
[----:B------:R-:W-:Y:S02]  /*4e40*/  ISETP.NE.AND P0, PT, R38, 0x1, PT ;  /* 0x000000012600780c */ /* 0x000fe40003f05270 */
[----:B------:R-:W-:Y:S01]  /*4e50*/  ISETP.NE.AND P2, PT, R40, 0x1, PT ;  /* 0x000000012800780c */ /* 0x000fe20003f45270 */
[-C--:B------:R-:W-:Y:S01]  /*4e60*/  IMAD.HI.U32 R22, R99, R92.reuse, RZ ;  /* 0x0000005c63167227 */ /* 0x080fe200078e00ff */
[----:B------:R-:W-:Y:S02]  /*4e70*/  SHF.R.U32.HI R23, RZ, R97, R24 ;  /* 0x00000061ff177219 */ /* 0x000fe40000011618 */
[----:B------:R-:W-:Y:S01]  /*4e80*/  ISETP.NE.AND P3, PT, R42, 0x1, PT ;  /* 0x000000012a00780c */ /* 0x000fe20003f65270 */
[----:B------:R-:W-:Y:S01]  /*4e90*/  IMAD.HI.U32 R28, R43, R39, RZ ;  /* 0x000000272b1c7227 */ /* 0x000fe200078e00ff */
[----:B------:R-:W-:Y:S02]  /*4ea0*/  SHF.R.U32.HI R22, RZ, R93, R22 ;  /* 0x0000005dff167219 */ /* 0x000fe40000011616 */
[----:B------:R-:W-:Y:S01]  /*4eb0*/  SEL R3, R98, R23, !P0 ;  /* 0x0000001762037207 */ /* 0x000fe20004000000 */
[----:B------:R-:W-:Y:S01]  /*4ec0*/  IMAD.HI.U32 R26, R45, R92, RZ ;  /* 0x0000005c2d1a7227 */ /* 0x000fe200078e00ff */
[----:B------:R-:W-:Y:S03]  /*4ed0*/  SEL R7, R99, R22, !P3 ;  /* 0x0000001663077207 */ /* 0x000fe60005800000 */
[-C--:B------:R-:W-:Y:S01]  /*4ee0*/  IMAD.HI.U32 R22, R3, R36.reuse, RZ ;  /* 0x0000002403167227 */ /* 0x080fe200078e00ff */
[----:B------:R-:W-:Y:S03]  /*4ef0*/  SHF.R.U32.HI R26, RZ, R93, R26 ;  /* 0x0000005dff1a7219 */ /* 0x000fe6000001161a */
[----:B------:R-:W-:Y:S01]  /*4f00*/  IMAD.HI.U32 R24, R7, R36, RZ ;  /* 0x0000002407187227 */ /* 0x000fe200078e00ff */
[----:B------:R-:W-:Y:S02]  /*4f10*/  @P2 SHF.R.U32.HI R3, RZ, R37, R22 ;  /* 0x00000025ff032219 */ /* 0x000fe40000011616 */
[----:B------:R-:W-:Y:S02]  /*4f20*/  SHF.R.U32.HI R22, RZ, R97, R28 ;  /* 0x00000061ff167219 */ /* 0x000fe4000001161c */
[----:B------:R-:W-:Y:S01]  /*4f30*/  @P2 SHF.R.U32.HI R7, RZ, R37, R24 ;  /* 0x00000025ff072219 */ /* 0x000fe20000011618 */
[C---:B------:R-:W-:Y:S01]  /*4f40*/  IMAD R2, R40.reuse, R3, RZ ;  /* 0x0000000328027224 */ /* 0x040fe200078e02ff */
[----:B------:R-:W-:Y:S02]  /*4f50*/  SEL R5, R43, R22, !P0 ;  /* 0x000000162b057207 */ /* 0x000fe40004000000 */
[----:B------:R-:W-:Y:S01]  /*4f60*/  SEL R3, R45, R26, !P3 ;  /* 0x0000001a2d037207 */ /* 0x000fe20005800000 */
[----:B------:R-:W-:Y:S01]  /*4f70*/  IMAD R4, R40, R7, RZ ;  /* 0x0000000728047224 */ /* 0x000fe200078e02ff */
[C---:B------:R-:W-:Y:S01]  /*4f80*/  ISETP.GE.AND P0, PT, R5.reuse, R2, PT ;  /* 0x000000020500720c */ /* 0x040fe20003f06270 */
[----:B------:R-:W-:Y:S03]  /*4f90*/  IMAD.HI.U32 R6, R5, R36, RZ ;  /* 0x0000002405067227 */ /* 0x000fe600078e00ff */
[----:B------:R-:W-:Y:S01]  /*4fa0*/  ISETP.GE.OR P0, PT, R3, R4, P0 ;  /* 0x000000040300720c */ /* 0x000fe20000706670 */
[----:B------:R-:W-:Y:S01]  /*4fb0*/  IMAD.MOV R4, RZ, RZ, -R3 ;  /* 0x000000ffff047224 */ /* 0x000fe200078e0a03 */
[-C--:B------:R-:W-:Y:S03]  /*4fc0*/  SHF.R.U32.HI R6, RZ, R37.reuse, R6 ;  /* 0x00000025ff067219 */ /* 0x080fe60000011606 */
[----:B------:R-:W-:Y:S01]  /*4fd0*/  IMAD R45, R42, R4, R45 ;  /* 0x000000042a2d7224 */ /* 0x000fe200078e022d */
[----:B------:R-:W-:Y:S05]  /*4fe0*/  SEL R15, R5, R6, !P2 ;  /* 0x00000006050f7207 */ /* 0x000fea0005000000 */
[----:B------:R-:W-:Y:S02]  /*4ff0*/  IMAD.MOV R6, RZ, RZ, -R15 ;  /* 0x000000ffff067224 */ /* 0x000fe400078e0a0f */
[C---:B------:R-:W-:Y:S04]  /*5000*/  @!P0 IMAD.HI.U32 R2, R3.reuse, R36, RZ ;  /* 0x0000002403028227 */ /* 0x040fe800078e00ff */
[----:B------:R-:W-:Y:S01]  /*5010*/  IMAD R6, R40, R6, R5 ;  /* 0x0000000628067224 */ /* 0x000fe200078e0205 */
[----:B------:R-:W-:Y:S04]  /*5020*/  @!P0 SHF.R.U32.HI R2, RZ, R37, R2 ;  /* 0x00000025ff028219 */ /* 0x000fe80000011602 */
[----:B------:R-:W-:Y:S02]  /*5030*/  @!P0 SEL R0, R3, R2, !P2 ;  /* 0x0000000203008207 */ /* 0x000fe40005000000 */
[----:B------:R-:W-:Y:S02]  /*5040*/  IADD3 R2, PT, PT, -R5, RZ, RZ ;  /* 0x000000ff05027210 */ /* 0x000fe40007ffe1ff */
[----:B------:R-:W-:Y:S01]  /*5050*/  @!P0 IADD3 R8, PT, PT, R15, -R0, RZ ;  /* 0x800000000f088210 */ /* 0x000fe20007ffe0ff */
[----:B------:R-:W-:Y:S02]  /*5060*/  @!P0 IMAD R0, R7, R6, R0 ;  /* 0x0000000607008224 */ /* 0x000fe400078e0200 */
[----:B------:R-:W-:Y:S02]  /*5070*/  IMAD R43, R38, R2, R43 ;  /* 0x00000002262b7224 */ /* 0x000fe400078e022b */
[----:B------:R-:W-:Y:S02]  /*5080*/  @!P0 IMAD R5, R8, R40, R3 ;  /* 0x0000002808058224 */ /* 0x000fe400078e0203 */
[----:B------:R-:W-:Y:S04]  /*5090*/  @!P0 IMAD.MOV.U32 R3, RZ, RZ, R0 ;  /* 0x000000ffff038224 */ /* 0x000fe800078e0000 */
[----:B------:R-:W-:Y:S02]  /*50a0*/  IMAD R45, R3, R42, R45 ;  /* 0x0000002a032d7224 */ /* 0x000fe400078e022d */
[----:B------:R-:W-:Y:S07]  /*50b0*/  IMAD R43, R5, R38, R43 ;  /* 0x00000026052b7224 */ /* 0x000fee00078e022b */
.L_x_80:
[----:B-1----:R-:W-:Y:S01]  /*50c0*/  @!P1 ISETP.NE.AND P0, PT, R10, 0x1, PT ;  /* 0x000000010a00980c */ /* 0x002fe20003f05270 */
[----:B------:R-:W-:Y:S01]  /*50d0*/  @!P1 IMAD.HI.U32 R0, R45, R12, RZ ;  /* 0x0000000c2d009227 */ /* 0x000fe200078e00ff */
[----:B------:R-:W-:Y:S01]  /*50e0*/  @!P1 ISETP.NE.AND P2, PT, R9, 0x1, PT ;  /* 0x000000010900980c */ /* 0x000fe20003f45270 */
[----:B------:R-:W-:Y:S01]  /*50f0*/  ULOP3.LUT UP0, URZ, UR48, 0x1b0, URZ, 0xc0, !UPT ;  /* 0x000001b030ff7892 */ /* 0x000fe2000f80c0ff */
[----:B------:R-:W-:Y:S01]  /*5100*/  R2UR UR42, R21 ;  /* 0x00000000152a72ca */ /* 0x000fe200000e0000 */
[----:B------:R-:W-:Y:S01]  /*5110*/  @!P1 IMAD.HI.U32 R3, R43, R11, RZ ;  /* 0x0000000b2b039227 */ /* 0x000fe200078e00ff */
[----:B------:R-:W-:Y:S02]  /*5120*/  @!P1 SHF.R.U32.HI R0, RZ, R13, R0 ;  /* 0x0000000dff009219 */ /* 0x000fe40000011600 */
[----:B------:R-:W-:Y:S01]  /*5130*/  R2UR UR41, R20 ;  /* 0x00000000142972ca */ /* 0x000fe200000e0000 */
[----:B------:R-:W-:Y:S01]  /*5140*/  VIADD R112, R112, 0x1 ;  /* 0x0000000170707836 */ /* 0x000fe20000000000 */
[----:B------:R-:W-:Y:S02]  /*5150*/  @!P1 SHF.R.U32.HI R2, RZ, R14, R3 ;  /* 0x0000000eff029219 */ /* 0x000fe40000011603 */
[----:B------:R-:W-:Y:S02]  /*5160*/  @!P1 SEL R3, R45, R0, !P2 ;  /* 0x000000002d039207 */ /* 0x000fe40005000000 */
[----:B------:R-:W-:Y:S02]  /*5170*/  @!P1 SEL R2, R43, R2, !P0 ;  /* 0x000000022b029207 */ /* 0x000fe40004000000 */
[----:B------:R-:W-:Y:S01]  /*5180*/  @P4 SHF.R.U32.HI R103, RZ, 0x10, R17 ;  /* 0x00000010ff674819 */ /* 0x000fe20000011611 */
[----:B------:R-:W-:Y:S02]  /*5190*/  USHF.L.U32 UR42, UR42, 0x6, URZ ;  /* 0x000000062a2a7899 */ /* 0x000fe400080006ff */
[----:B------:R-:W-:Y:S02]  /*51a0*/  @!P1 IMAD.IADD R0, R2, 0x1, -R3 ;  /* 0x0000000102009824 */ /* 0x000fe400078e0a03 */
[----:B------:R-:W-:Y:S01]  /*51b0*/  @!P1 IMAD.IADD R2, R3, 0x1, -R2 ;  /* 0x0000000103029824 */ /* 0x000fe200078e0a02 */
[----:B------:R-:W-:Y:S01]  /*51c0*/  USHF.L.U32 UR41, UR41, 0x7, URZ ;  /* 0x0000000729297899 */ /* 0x000fe200080006ff */
[----:B------:R-:W-:Y:S02]  /*51d0*/  @!P1 IMAD R45, R0, R9, R45 ;  /* 0x00000009002d9224 */ /* 0x000fe400078e022d */
[----:B------:R-:W-:Y:S01]  /*51e0*/  @!P1 IMAD R43, R2, R10, R43 ;  /* 0x0000000a022b9224 */ /* 0x000fe200078e022b */
[----:B------:R-:W-:Y:S08]  /*51f0*/  BRA.U !UP0, `(.L_x_81) ;  /* 0x0000000108407547 */ /* 0x000ff0000b800000 */
[----:B------:R-:W1:Y:S01]  /*5200*/  LDCU.64 UR8, c[0x4][0x80] ;  /* 0x01001000ff0877ac */ /* 0x000e620008000a00 */
[----:B------:R-:W-:Y:S01]  /*5210*/  MOV R3, 0x0 ;  /* 0x0000000000037802 */ /* 0x000fe20000000f00 */
[----:B------:R-:W-:Y:S02]  /*5220*/  HFMA2 R12, -RZ, RZ, 0, 5.9604644775390625e-08 ;  /* 0x00000001ff0c7431 */ /* 0x000fe400000001ff */
[----:B------:R-:W-:Y:S02]  /*5230*/  IMAD.MOV.U32 R8, RZ, RZ, 0x70 ;  /* 0x00000070ff087424 */ /* 0x000fe400078e00ff */
[----:B------:R-:W-:Y:S01]  /*5240*/  IMAD.MOV.U32 R13, RZ, RZ, RZ ;  /* 0x000000ffff0d7224 */ /* 0x000fe200078e00ff */
[----:B------:R-:W2:Y:S01]  /*5250*/  LDCU.64 UR6, c[0x4][0x88] ;  /* 0x01001100ff0677ac */ /* 0x000ea20008000a00 */
[----:B------:R-:W3:Y:S01]  /*5260*/  LDC.64 R2, c[0x4][R3] ;  /* 0x0100000003027b82 */ /* 0x000ee20000000a00 */
[----:B------:R-:W4:Y:S01]  /*5270*/  LDCU.64 UR4, c[0x4][0x8] ;  /* 0x01000100ff0477ac */ /* 0x000f220008000a00 */
[----:B-1----:R-:W-:Y:S01]  /*5280*/  MOV R5, UR9 ;  /* 0x0000000900057c02 */ /* 0x002fe20008000f00 */
[----:B------:R-:W-:Y:S01]  /*5290*/  IMAD.U32 R4, RZ, RZ, UR8 ;  /* 0x00000008ff047e24 */ /* 0x000fe2000f8e00ff */
[----:B--2---:R-:W-:Y:S01]  /*52a0*/  MOV R7, UR7 ;  /* 0x0000000700077c02 */ /* 0x004fe20008000f00 */
[----:B------:R-:W-:Y:S01]  /*52b0*/  IMAD.U32 R6, RZ, RZ, UR6 ;  /* 0x00000006ff067e24 */ /* 0x000fe2000f8e00ff */
[----:B----4-:R-:W-:Y:S01]  /*52c0*/  MOV R11, UR5 ;  /* 0x00000005000b7c02 */ /* 0x010fe20008000f00 */
[----:B------:R-:W-:Y:S02]  /*52d0*/  IMAD.U32 R10, RZ, RZ, UR4 ;  /* 0x00000004ff0a7e24 */ /* 0x000fe4000f8e00ff */
[----:B------:R-:W-:Y:S07]  /*52e0*/  LEPC R20, `(.L_x_81) ;  /* 0x000000001014794e */ /* 0x000fee0000000000 */
[----:B---3-5:R-:W-:Y:S05]  /*52f0*/  CALL.ABS.NOINC R2 ;  /* 0x0000000002007343 */ /* 0x028fea0003c00000 */
.L_x_81:
[----:B------:R-:W-:Y:S01]  /*5300*/  LOP3.LUT P0, RZ, R109, 0x1b0, RZ, 0xc0, !PT ;  /* 0x000001b06dff7812 */ /* 0x000fe2000780c0ff */
[----:B------:R-:W-:Y:S11]  /*5310*/  BSSY.RECONVERGENT B6, `(.L_x_82) ;  /* 0x0000013000067945 */ /* 0x000ff60003800200 */
[----:B------:R-:W-:Y:S01]  /*5320*/  @!UPT UIADD3 URZ, UPT, UPT, URZ, URZ, URZ ;  /* 0x000000fffffff290 */ /* 0x000fe2000fffe0ff */
[----:B------:R-:W-:Y:S05]  /*5330*/  @!P0 BRA `(.L_x_83) ;  /* 0x0000000000408947 */ /* 0x000fea0003800000 */
        /* <DEDUP_REMOVED lines=16> */
.L_x_83:
[----:B------:R-:W-:Y:S05]  /*5440*/  BSYNC.RECONVERGENT B6 ;  /* 0x0000000000067941 */ /* 0x000fea0003800200 */
.L_x_82:
[----:B------:R-:W-:Y:S01]  /*5450*/  ISETP.NE.U32.AND P4, PT, R90, RZ, PT ;  /* 0x000000ff5a00720c */ /* 0x000fe20003f85070 */
[----:B------:R-:W-:Y:S01]  /*5460*/  UISETP.NE.AND UP2, UPT, UR50, URZ, UPT ;  /* 0x000000ff3200728c */ /* 0x000fe2000bf45270 */
[----:B------:R-:W-:Y:S01]  /*5470*/  ISETP.NE.U32.AND P2, PT, RZ, UR38, PT ;  /* 0x00000026ff007c0c */ /* 0x000fe2000bf45070 */
[----:B------:R-:W-:Y:S01]  /*5480*/  UISETP.NE.U32.AND UP1, UPT, UR44, URZ, UPT ;  /* 0x000000ff2c00728c */ /* 0x000fe2000bf25070 */
[----:B------:R-:W-:Y:S01]  /*5490*/  ISETP.NE.AND.EX P4, PT, R91, RZ, PT, P4 ;  /* 0x000000ff5b00720c */ /* 0x000fe20003f85340 */
[----:B------:R-:W-:Y:S01]  /*54a0*/  UPLOP3.LUT UP0, UPT, UPT, UPT, UPT, 0x40, 0x4 ;  /* 0x000000000004789c */ /* 0x000fe20003f0e870 */
[----:B------:R-:W-:Y:S01]  /*54b0*/  ISETP.NE.AND.EX P2, PT, RZ, UR39, PT, P2 ;  /* 0x00000027ff007c0c */ /* 0x000fe2000bf45320 */
[----:B------:R-:W-:Y:S01]  /*54c0*/  UISETP.NE.AND.EX UP1, UPT, UR45, URZ, UPT, UP1 ;  /* 0x000000ff2d00728c */ /* 0x000fe2000bf25310 */
[----:B------:R-:W-:Y:S04]  /*54d0*/  PLOP3.LUT P1, PT, PT, PT, UP2, 0x80, 0x8 ;  /* 0x000000000008781c */ /* 0x000fe80003f2f028 */
[----:B------:R-:W-:Y:S06]  /*54e0*/  @UP2 UPLOP3.LUT UP0, UPT, UPT, UPT, UP1, 0x80, 0x8 ;  /* 0x000000000008289c */ /* 0x000fec0003f0f010 */
[----:B------:R-:W-:Y:S01]  /*54f0*/  PLOP3.LUT P0, PT, PT, PT, UP0, 0x80, 0x8 ;  /* 0x000000000008781c */ /* 0x000fe20003f0f008 */
[----:B------:R-:W-:Y:S01]  /*5500*/  @!UPT UIADD3 URZ, UPT, UPT, URZ, URZ, URZ ;  /* 0x000000fffffff290 */ /* 0x000fe2000fffe0ff */
[----:B------:R-:W-:Y:S11]  /*5510*/  BRA.U !UP1, `(.L_x_84) ;  /* 0x0000000109387547 */ /* 0x000ff6000b800000 */
[----:B------:R-:W-:Y:S01]  /*5520*/  UISETP.NE.U32.AND UP0, UPT, UR38, URZ, UPT ;  /* 0x000000ff2600728c */ /* 0x000fe2000bf05070 */
[----:B------:R-:W-:Y:S02]  /*5530*/  HFMA2 R0, -RZ, RZ, 0, 5.9604644775390625e-08 ;  /* 0x00000001ff007431 */ /* 0x000fe400000001ff */
[----:B------:R-:W-:Y:S01]  /*5540*/  IMAD.MOV.U32 R95, RZ, RZ, 0x1 ;  /* 0x00000001ff5f7424 */ /* 0x000fe200078e00ff */
[----:B------:R-:W-:Y:S06]  /*5550*/  UISETP.NE.AND.EX UP0, UPT, UR39, URZ, UPT, UP0 ;  /* 0x000000ff2700728c */ /* 0x000fec000bf05300 */
[----:B------:R-:W-:Y:S05]  /*5560*/  PLOP3.LUT P3, PT, PT, PT, UP0, 0x80, 0x8 ;  /* 0x000000000008781c */ /* 0x000fea0003f6f008 */
[----:B------:R-:W1:Y:S01]  /*5570*/  @UP0 LDCU.64 UR6, c[0x0][0x888] ;  /* 0x00011100ff0607ac */ /* 0x000e620008000a00 */
[----:B------:R-:W-:Y:S07]  /*5580*/  @UP0 UIMAD UR4, UR36, UR44, URZ ;  /* 0x0000002c240402a4 */ /* 0x000fee000f8e02ff */
[----:B------:R-:W-:Y:S01]  /*5590*/  @!P3 PRMT R95, R0, 0x7610, R95 ;  /* 0x00007610005fb816 */ /* 0x000fe2000000005f */
[----:B-1----:R-:W-:Y:S03]  /*55a0*/  @UP0 UIMAD.WIDE UR6, UR4, 0x4, UR6 ;  /* 0x00000004040608a5 */ /* 0x002fe6000f8e0206 */
[----:B------:R-:W1:Y:S03]  /*55b0*/  @!UP0 LDCU UR4, c[0x0][0x880] ;  /* 0x00011000ff0487ac */ /* 0x000e660008000800 */
[----:B------:R-:W-:Y:S01]  /*55c0*/  IMAD.U32 R2, RZ, RZ, UR6 ;  /* 0x00000006ff027e24 */ /* 0x000fe2000f8e00ff */
[----:B------:R-:W-:Y:S05]  /*55d0*/  MOV R3, UR7 ;  /* 0x0000000700037c02 */ /* 0x000fea0008000f00 */
[----:B-----5:R2:W5:Y:S02]  /*55e0*/  @P3 LDG.E R49, desc[UR46][R2.64] ;  /* 0x0000002e02313981 */ /* 0x020564000c1e1900 */
[----:B-12---:R-:W-:Y:S02]  /*55f0*/  @!P3 IMAD.U32 R49, RZ, RZ, UR4 ;  /* 0x00000004ff31be24 */ /* 0x006fe4000f8e00ff */
.L_x_84:
[----:B------:R-:W-:Y:S05]  /*5600*/  @!P4 BRA `(.L_x_85) ;  /* 0x000000000020c947 */ /* 0x000fea0003800000 */
[----:B------:R-:W-:Y:S04]  /*5610*/  ISETP.NE.U32.AND P3, PT, R88, RZ, PT ;  /* 0x000000ff5800720c */ /* 0x000fe80003f65070 */
[----:B------:R-:W-:Y:S11]  /*5620*/  ISETP.NE.AND.EX P3, PT, R89, RZ, PT, P3 ;  /* 0x000000ff5900720c */ /* 0x000ff60003f65330 */
[----:B------:R-:W-:Y:S02]  /*5630*/  @!UPT UIADD3 URZ, UPT, UPT, URZ, URZ, URZ ;  /* 0x000000fffffff290 */ /* 0x000fe4000fffe0ff */
[----:B------:R-:W1:Y:S01]  /*5640*/  @P3 LDC.64 R2, c[0x0][0x8a8] ;  /* 0x00022a00ff023b82 */ /* 0x000e620000000a00 */
[----:B------:R-:W-:Y:S04]  /*5650*/  @P3 IMAD R0, R90, UR36, RZ ;  /* 0x000000245a003c24 */ /* 0x000fe8000f8e02ff */
[----:B-1----:R-:W-:Y:S05]  /*5660*/  @P3 IMAD.WIDE R2, R0, 0x4, R2 ;  /* 0x0000000400023825 */ /* 0x002fea00078e0202 */
[----:B-----5:R1:W5:Y:S02]  /*5670*/  @P3 LDG.E R47, desc[UR46][R2.64] ;  /* 0x0000002e022f3981 */ /* 0x020364000c1e1900 */
[----:B-1----:R-:W2:Y:S02]  /*5680*/  @!P3 LDC R47, c[0x0][0x8a0] ;  /* 0x00022800ff2fbb82 */ /* 0x002ea40000000800 */
.L_x_85:
[----:B-----5:R-:W-:Y:S01]  /*5690*/  FSETP.NEU.AND P4, PT, R49, RZ, PT ;  /* 0x000000ff3100720b */ /* 0x020fe20003f8d000 */
[----:B------:R-:W-:Y:S01]  /*56a0*/  BSSY B1, `(.L_x_86) ;  /* 0x0000042000017945 */ /* 0x000fe20003800000 */
[----:B------:R-:W-:Y:S01]  /*56b0*/  SEL R7, RZ, 0xffffffff, P2 ;  /* 0xffffffffff077807 */ /* 0x000fe20001000000 */
[----:B------:R-:W-:Y:S01]  /*56c0*/  IMAD.MOV.U32 R115, RZ, RZ, 0x1 ;  /* 0x00000001ff737424 */ /* 0x000fe200078e00ff */
[----:B------:R-:W-:Y:S02]  /*56d0*/  LOP3.LUT P3, RZ, R95, 0xff, RZ, 0xc0, !PT ;  /* 0x000000ff5fff7812 */ /* 0x000fe4000786c0ff */
[----:B------:R-:W-:Y:S02]  /*56e0*/  CS2R R86, SRZ ;  /* 0x0000000000567805 */ /* 0x000fe4000001ff00 */
[----:B------:R-:W-:Y:S02]  /*56f0*/  @P1 SEL R4, RZ, 0xffffffff, P4 ;  /* 0xffffffffff041807 */ /* 0x000fe40002000000 */
[----:B------:R-:W-:Y:S02]  /*5700*/  CS2R R84, SRZ ;  /* 0x0000000000547805 */ /* 0x000fe4000001ff00 */
[----:B------:R-:W-:Y:S02]  /*5710*/  LEA R0, R105, UR49, 0x3 ;  /* 0x0000003169007c11 */ /* 0x000fe4000f8e18ff */
[----:B------:R-:W-:Y:S02]  /*5720*/  CS2R R82, SRZ ;  /* 0x0000000000527805 */ /* 0x000fe4000001ff00 */
[----:B------:R-:W-:Y:S02]  /*5730*/  @P0 SEL R4, R7, R4, !P3 ;  /* 0x0000000407040207 */ /* 0x000fe40005800000 */
[----:B------:R-:W-:Y:S02]  /*5740*/  CS2R R80, SRZ ;  /* 0x0000000000507805 */ /* 0x000fe4000001ff00 */
[----:B------:R-:W-:Y:S02]  /*5750*/  LEA R113, R44, UR49, 0x3 ;  /* 0x000000312c717c11 */ /* 0x000fe4000f8e18ff */
[----:B------:R-:W-:Y:S02]  /*5760*/  @P1 LOP3.LUT R4, R4, 0x1, RZ, 0xc0, !PT ;  /* 0x0000000104041812 */ /* 0x000fe400078ec0ff */
[----:B------:R-:W-:Y:S02]  /*5770*/  SHF.L.U32 R2, R107, 0x1f, RZ ;  /* 0x0000001f6b027819 */ /* 0x000fe400000006ff */
[----:B------:R-:W-:Y:S02]  /*5780*/  ISETP.NE.U32.OR P6, PT, R4, 0x1, !P1 ;  /* 0x000000010400780c */ /* 0x000fe40004fc5470 */
[----:B------:R-:W-:Y:S02]  /*5790*/  PLOP3.LUT P2, PT, PT, PT, UP1, 0x80, 0x8 ;  /* 0x000000000008781c */ /* 0x000fe40003f4f018 */
[----:B------:R-:W-:Y:S02]  /*57a0*/  LEA.HI R5, R44, R44, RZ, 0x1 ;  /* 0x0000002c2c057211 */ /* 0x000fe400078f08ff */
[----:B------:R-:W-:Y:S02]  /*57b0*/  SEL R4, RZ, 0xffffffff, P4 ;  /* 0xffffffffff047807 */ /* 0x000fe40002000000 */
[----:B------:R-:W-:Y:S01]  /*57c0*/  P2R R114, PR, RZ, 0x40 ;  /* 0x00000040ff727803 */ /* 0x000fe20000000000 */
[C---:B------:R-:W-:Y:S01]  /*57d0*/  IMAD.SHL.U32 R3, R5.reuse, 0x40, RZ ;  /* 0x0000004005037824 */ /* 0x040fe200078e00ff */
[----:B------:R-:W-:Y:S03]  /*57e0*/  LOP3.LUT R5, R5, 0xffe, RZ, 0xc0, !PT ;  /* 0x00000ffe05057812 */ /* 0x000fe600078ec0ff */
[----:B------:R-:W-:Y:S02]  /*57f0*/  @P6 SHF.L.U32 R9, R104, 0x1f, RZ ;  /* 0x0000001f68096819 */ /* 0x000fe400000006ff */
[----:B------:R-:W-:Y:S01]  /*5800*/  @P2 SEL R4, R7, R4, !P3 ;  /* 0x0000000407042207 */ /* 0x000fe20005800000 */
[----:B------:R-:W-:Y:S01]  /*5810*/  IMAD.IADD R48, R44, 0x1, -R5 ;  /* 0x000000012c307824 */ /* 0x000fe200078e0a05 */
[----:B------:R-:W1:Y:S01]  /*5820*/  @P6 SYNCS.PHASECHK.TRANS64.TRYWAIT P1, [R0+URZ+0x40], R9 ;  /* 0x00004009000065a7 */ /* 0x000e6200080211ff */
[----:B------:R-:W-:Y:S02]  /*5830*/  LOP3.LUT R3, R3, 0xffffff80, RZ, 0xc0, !PT ;  /* 0xffffff8003037812 */ /* 0x000fe400078ec0ff */
[----:B------:R-:W-:Y:S03]  /*5840*/  LOP3.LUT R4, R4, 0x1, RZ, 0xc0, !PT ;  /* 0x0000000104047812 */ /* 0x000fe600078ec0ff */
[----:B------:R-:W-:Y:S01]  /*5850*/  IMAD.IADD R3, R46, 0x1, R3 ;  /* 0x000000012e037824 */ /* 0x000fe200078e0203 */
[----:B------:R-:W-:Y:S03]  /*5860*/  ISETP.NE.U32.AND P5, PT, R4, 0x1, PT ;  /* 0x000000010400780c */ /* 0x000fe60003fa5070 */
[----:B------:R-:W-:Y:S01]  /*5870*/  IMAD R48, R48, 0x100000, R3 ;  /* 0x0010000030307824 */ /* 0x000fe200078e0203 */
[----:B------:R-:W-:Y:S01]  /*5880*/  P2R R124, PR, RZ, 0x20 ;  /* 0x00000020ff7c7803 */ /* 0x000fe20000000000 */
[----:B------:R3:W4:Y:S01]  /*5890*/  SYNCS.PHASECHK.TRANS64.TRYWAIT P0, [R113+URZ+0x90], R2 ;  /* 0x00009002710075a7 */ /* 0x00072200080011ff */
[----:B-1----:R-:W-:Y:S01]  /*58a0*/  @P6 SEL R115, RZ, 0x1, !P1 ;  /* 0x00000001ff736807 */ /* 0x002fe20004800000 */
[----:B---3--:R-:W-:Y:S06]  /*58b0*/  @!P6 BRA `(.L_x_87) ;  /* 0x000000000080e947 */ /* 0x008fec0003800000 */
[----:B------:R-:W-:Y:S01]  /*58c0*/  @P5 IMAD R5, R105, 0x1000, R100 ;  /* 0x0000100069055824 */ /* 0x000fe200078e0264 */
[----:B------:R-:W-:Y:S01]  /*58d0*/  ISETP.NE.AND P1, PT, R115, RZ, PT ;  /* 0x000000ff7300720c */ /* 0x000fe20003f25270 */
[----:B------:R-:W-:Y:S01]  /*58e0*/  BSSY B0, `(.L_x_88) ;  /* 0x000000b000007945 */ /* 0x000fe20003800000 */
[----:B------:R-:W-:Y:S01]  /*58f0*/  CS2R R82, SRZ ;  /* 0x0000000000527805 */ /* 0x000fe2000001ff00 */
[----:B------:R-:W-:Y:S01]  /*5900*/  @P5 VIADD R4, R5, UR49 ;  /* 0x0000003105045c36 */ /* 0x000fe20008000000 */
[----:B------:R-:W-:Y:S02]  /*5910*/  CS2R R80, SRZ ;  /* 0x0000000000507805 */ /* 0x000fe4000001ff00 */
[----:B------:R-:W-:Y:S02]  /*5920*/  CS2R R86, SRZ ;  /* 0x0000000000567805 */ /* 0x000fe4000001ff00 */
[----:B------:R-:W-:Y:S01]  /*5930*/  CS2R R84, SRZ ;  /* 0x0000000000547805 */ /* 0x000fe2000001ff00 */
[----:B------:R-:W-:Y:S04]  /*5940*/  @P5 IMAD R4, R108, -0x10, R4 ;  /* 0xfffffff06c045824 */ /* 0x000fe800078e0204 */
[----:B------:R-:W-:Y:S05]  /*5950*/  @P1 BRA `(.L_x_89) ;  /* 0x00000000000c1947 */ /* 0x000fea0003800000 */
[----:B------:R-:W-:Y:S04]  /*5960*/  SHF.L.U32 R3, R104, 0x1f, RZ ;  /* 0x0000001f68037819 */ /* 0x000fe800000006ff */
[----:B------:R-:W1:Y:S02]  /*5970*/  SYNCS.PHASECHK.TRANS64.TRYWAIT P1, [R0+URZ+0x40], R3 ;  /* 0x00004003000075a7 */ /* 0x000e6400080211ff */
[----:B-1----:R-:W-:Y:S05]  /*5980*/  @!P1 BRA `(.L_x_90) ;  /* 0x0000002000f09947 */ /* 0x002fea0003800000 */
.L_x_89:
[----:B------:R-:W-:Y:S05]  /*5990*/  BSYNC B0 ;  /* 0x0000000000007941 */ /* 0x000fea0003800000 */
.L_x_88:
[----:B------:R-:W-:Y:S01]  /*59a0*/  ISETP.NE.AND P1, PT, R124, RZ, PT ;  /* 0x000000ff7c00720c */ /* 0x000fe20003f25270 */
[----:B-1----:R-:W-:Y:S02]  /*59b0*/  VIADD R3, R0, 0x50 ;  /* 0x0000005000037836 */ /* 0x002fe40000000000 */
[----:B------:R-:W-:Y:S02]  /*59c0*/  IMAD.U32 R0, RZ, RZ, UR37 ;  /* 0x00000025ff007e24 */ /* 0x000fe4000f8e00ff */
[----:B------:R-:W-:Y:S03]  /*59d0*/  VIADD R105, R105, 0x1 ;  /* 0x0000000169697836 */ /* 0x000fe60000000000 */
[----:B------:R-:W-:Y:S05]  /*59e0*/  PRMT R0, R0, 0x654, R3 ;  /* 0x0000065400007816 */ /* 0x000fea0000000003 */
[----:B------:R1:W3:Y:S04]  /*59f0*/  @P1 LDS.128 R80, [R5+UR49+0x200] ;  /* 0x0002003105501984 */ /* 0x0002e80008000c00 */
[----:B------:R1:W1:Y:S01]  /*5a00*/  @P1 LDS.128 R84, [R4+0x210] ;  /* 0x0002100004541984 */ /* 0x0002620000000c00 */
[C---:B------:R-:W-:Y:S01]  /*5a10*/  ISETP.NE.AND P1, PT, R105.reuse, 0x2, PT ;  /* 0x000000026900780c */ /* 0x040fe20003f25270 */
[----:B------:R-:W-:Y:S01]  /*5a20*/  @!PT LDS RZ, [RZ] ;  /* 0x00000000fffff984 */ /* 0x000fe20000000800 */
[----:B------:R-:W-:Y:S01]  /*5a30*/  @!PT LDS RZ, [RZ] ;  /* 0x00000000fffff984 */ /* 0x000fe20000000800 */
[----:B------:R-:W-:Y:S01]  /*5a40*/  @!PT LDS RZ, [RZ] ;  /* 0x00000000fffff984 */ /* 0x000fe20000000800 */
[----:B------:R-:W-:Y:S01]  /*5a50*/  @!PT LDS RZ, [RZ] ;  /* 0x00000000fffff984 */ /* 0x000fe20000000800 */
[----:B------:R5:W-:Y:S06]  /*5a60*/  MEMBAR.ALL.CTA ;  /* 0x0000000000007992 */ /* 0x000bec0000008000 */
[----:B-----5:R-:W5:Y:S01]  /*5a70*/  FENCE.VIEW.ASYNC.S ;  /* 0x00000000000073c6 */ /* 0x020f620000000000 */
[----:B------:R-:W-:Y:S02]  /*5a80*/  SEL R3, RZ, 0x1, P1 ;  /* 0x00000001ff037807 */ /* 0x000fe40000800000 */
[----:B------:R-:W-:Y:S02]  /*5a90*/  SEL R105, R105, RZ, P1 ;  /* 0x000000ff69697207 */ /* 0x000fe40000800000 */
[----:B------:R-:W-:Y:S01]  /*5aa0*/  LOP3.LUT R104, R104, R3, RZ, 0x3c, !PT ;  /* 0x0000000368687212 */ /* 0x000fe200078e3cff */
[----:B-----5:R1:W-:Y:S06]  /*5ab0*/  SYNCS.ARRIVE.TRANS64.RED.A1T0 RZ, [R0+URZ], RZ ;  /* 0x000000ff00ff79a7 */ /* 0x0203ec00081004ff */
.L_x_87:
[----:B------:R-:W-:Y:S05]  /*5ac0*/  BSYNC B1 ;  /* 0x0000000000017941 */ /* 0x000fea0003800000 */
.L_x_86:
[----:B-1----:R-:W-:Y:S04]  /*5ad0*/  SHF.R.U32.HI R0, RZ, 0x15, R48 ;  /* 0x00000015ff007819 */ /* 0x002fe80000011630 */
[----:B------:R-:W-:Y:S01]  /*5ae0*/  LOP3.LUT P1, RZ, R0, 0x3, R101, 0x48, !PT ;  /* 0x0000000300ff7812 */ /* 0x000fe20007824865 */
[----:B------:R-:W-:Y:S01]  /*5af0*/  @!UPT UIADD3 URZ, UPT, UPT, URZ, URZ, URZ ;  /* 0x000000fffffff290 */ /* 0x000fe2000fffe0ff */
[----:B----4-:R-:W-:Y:S11]  /*5b00*/  @P0 BRA `(.L_x_91) ;  /* 0x0000000000080947 */ /* 0x010ff60003800000 */
[----:B------:R-:W1:Y:S02]  /*5b10*/  SYNCS.PHASECHK.TRANS64.TRYWAIT P0, [R113+URZ+0x90], R2 ;  /* 0x00009002710075a7 */ /* 0x000e6400080011ff */
[----:B-1----:R-:W-:Y:S05]  /*5b20*/  @!P0 BRA `(.L_x_92) ;  /* 0x00000020009c8947 */ /* 0x002fea0003800000 */
.L_x_91:
[----:B------:R-:W-:Y:S05]  /*5b30*/  @!P1 BRA `(.L_x_93) ;  /* 0x0000000000409947 */ /* 0x000fea0003800000 */
[----:B------:R-:W4:Y:S01]  /*5b40*/  LDCU.64 UR8, c[0x4][0x70] ;  /* 0x01000e00ff0877ac */ /* 0x000f220008000a00 */
[----:B------:R-:W-:Y:S01]  /*5b50*/  MOV R3, 0x0 ;  /* 0x0000000000037802 */ /* 0x000fe20000000f00 */
[----:B------:R-:W-:Y:S02]  /*5b60*/  HFMA2 R12, -RZ, RZ, 0, 5.9604644775390625e-08 ;  /* 0x00000001ff0c7431 */ /* 0x000fe400000001ff */
[----:B------:R-:W-:Y:S02]  /*5b70*/  IMAD.MOV.U32 R8, RZ, RZ, 0x192 ;  /* 0x00000192ff087424 */ /* 0x000fe400078e00ff */
[----:B------:R-:W-:Y:S01]  /*5b80*/  IMAD.MOV.U32 R13, RZ, RZ, RZ ;  /* 0x000000ffff0d7224 */ /* 0x000fe200078e00ff */
[----:B------:R-:W5:Y:S01]  /*5b90*/  LDCU.64 UR6, c[0x4][0x78] ;  /* 0x01000f00ff0677ac */ /* 0x000f620008000a00 */
[----:B-1----:R-:W1:Y:S01]  /*5ba0*/  LDC.64 R2, c[0x4][R3] ;  /* 0x0100000003027b82 */ /* 0x002e620000000a00 */
[----:B------:R-:W2:Y:S01]  /*5bb0*/  LDCU.64 UR4, c[0x4][0x10] ;  /* 0x01000200ff0477ac */ /* 0x000ea20008000a00 */
[----:B----4-:R-:W-:Y:S01]  /*5bc0*/  MOV R5, UR9 ;  /* 0x0000000900057c02 */ /* 0x010fe20008000f00 */
[----:B------:R-:W-:Y:S01]  /*5bd0*/  IMAD.U32 R4, RZ, RZ, UR8 ;  /* 0x00000008ff047e24 */ /* 0x000fe2000f8e00ff */
[----:B-----5:R-:W-:Y:S01]  /*5be0*/  MOV R7, UR7 ;  /* 0x0000000700077c02 */ /* 0x020fe20008000f00 */
[----:B------:R-:W-:Y:S01]  /*5bf0*/  IMAD.U32 R6, RZ, RZ, UR6 ;  /* 0x00000006ff067e24 */ /* 0x000fe2000f8e00ff */
[----:B--2---:R-:W-:Y:S01]  /*5c00*/  MOV R11, UR5 ;  /* 0x00000005000b7c02 */ /* 0x004fe20008000f00 */
[----:B------:R-:W-:Y:S02]  /*5c10*/  IMAD.U32 R10, RZ, RZ, UR4 ;  /* 0x00000004ff0a7e24 */ /* 0x000fe4000f8e00ff */
[----:B------:R-:W-:Y:S07]  /*5c20*/  LEPC R20, `(.L_x_93) ;  /* 0x000000001014794e */ /* 0x000fee0000000000 */
[----:B-1-3--:R-:W-:Y:S05]  /*5c30*/  CALL.ABS.NOINC R2 ;  /* 0x0000000002007343 */ /* 0x00afea0003c00000 */
.L_x_93:
[-C--:B---3--:R-:W-:Y:S01]  /*5c40*/  F2FP.F16.E4M3.UNPACK_B R51, R80.reuse ;  /* 0x00000050ff33723e */ /* 0x088fe200020006ff */
[----:B------:R-:W-:Y:S05]  /*5c50*/  WARPSYNC.ALL ;  /* 0x0000000000007948 */ /* 0x000fea0003800000 */
[----:B------:R-:W-:Y:S01]  /*5c60*/  R2UR UR4, R48 ;  /* 0x00000000300472ca */ /* 0x000fe200000e0000 */
[--C-:B------:R-:W-:Y:S01]  /*5c70*/  HADD2.F32 R50, -RZ, R51.reuse.H0_H0 ;  /* 0x20000033ff327230 */ /* 0x100fe20000004100 */
[----:B------:R-:W-:Y:S01]  /*5c80*/  F2FP.F16.E4M3.UNPACK_B R53, R80.H1 ;  /* 0x00000050ff35723e */ /* 0x000fe200030006ff */
[----:B------:R-:W-:Y:S01]  /*5c90*/  HADD2.F32 R51, -RZ, R51.H1_H1 ;  /* 0x30000033ff337230 */ /* 0x000fe20000004100 */
[-C--:B------:R-:W-:Y:S01]  /*5ca0*/  F2FP.F16.E4M3.UNPACK_B R55, R81.reuse ;  /* 0x00000051ff37723e */ /* 0x080fe200020006ff */
[----:B------:R-:W-:Y:S01]  /*5cb0*/  BSSY.RECONVERGENT B0, `(.L_x_94) ;  /* 0x0000099000007945 */ /* 0x000fe20003800200 */
[----:B------:R-:W-:Y:S01]  /*5cc0*/  F2FP.F16.E4M3.UNPACK_B R57, R81.H1 ;  /* 0x00000051ff39723e */ /* 0x000fe200030006ff */
[--C-:B------:R-:W-:Y:S01]  /*5cd0*/  HADD2.F32 R52, -RZ, R53.reuse.H0_H0 ;  /* 0x20000035ff347230 */ /* 0x100fe20000004100 */
[-C--:B------:R-:W-:Y:S01]  /*5ce0*/  F2FP.F16.E4M3.UNPACK_B R59, R82.reuse ;  /* 0x00000052ff3b723e */ /* 0x080fe200020006ff */
[----:B------:R-:W-:Y:S01]  /*5cf0*/  HADD2.F32 R54, -RZ, R53.H1_H1 ;  /* 0x30000035ff367230 */ /* 0x000fe20000004100 */
[----:B------:R-:W-:Y:S01]  /*5d00*/  F2FP.F16.E4M3.UNPACK_B R61, R82.H1 ;  /* 0x00000052ff3d723e */ /* 0x000fe200030006ff */
[--C-:B------:R-:W-:Y:S01]  /*5d10*/  HADD2.F32 R53, -RZ, R55.reuse.H0_H0 ;  /* 0x20000037ff357230 */ /* 0x100fe20000004100 */
[-C--:B------:R-:W-:Y:S01]  /*5d20*/  F2FP.F16.E4M3.UNPACK_B R63, R83.reuse ;  /* 0x00000053ff3f723e */ /* 0x080fe200020006ff */
[----:B------:R-:W-:Y:S01]  /*5d30*/  LDTM.16dp32bit_t0_t15.x32 R4, tmem[UR4] ;  /* 0x00000004000479ee */ /* 0x000fe20008a80000 */
[----:B------:R-:W2:Y:S01]  /*5d40*/  LDTM.16dp32bit_t16_t31.x32 R4, tmem[UR4+0x20] ;  /* 0x00002004000479ee */ /* 0x000ea20008aa0000 */
[----:B------:R-:W-:Y:S01]  /*5d50*/  SHF.L.U32 R125, R102, 0x4, RZ ;  /* 0x00000004667d7819 */ /* 0x000fe200000006ff */
[----:B------:R-:W-:Y:S01]  /*5d60*/  HADD2.F32 R56, -RZ, R55.H1_H1 ;  /* 0x30000037ff387230 */ /* 0x000fe20000004100 */
[----:B------:R-:W-:Y:S01]  /*5d70*/  ISETP.NE.AND P6, PT, R114, RZ, PT ;  /* 0x000000ff7200720c */ /* 0x000fe20003fc5270 */
[----:B------:R-:W-:Y:S01]  /*5d80*/  HADD2.F32 R60, -RZ, R59.H1_H1 ;  /* 0x3000003bff3c7230 */ /* 0x000fe20000004100 */
[----:B------:R-:W-:Y:S01]  /*5d90*/  IADD3 R114, PT, PT, R100, UR49, RZ ;  /* 0x0000003164727c10 */ /* 0x000fe2000fffe0ff */
[----:B------:R-:W-:Y:S01]  /*5da0*/  HADD2.F32 R64, -RZ, R63.H1_H1 ;  /* 0x3000003fff407230 */ /* 0x000fe20000004100 */
[----:B------:R-:W-:Y:S01]  /*5db0*/  F2FP.F16.E4M3.UNPACK_B R65, R83.H1 ;  /* 0x00000053ff41723e */ /* 0x000fe200030006ff */
[--C-:B------:R-:W-:Y:S01]  /*5dc0*/  HADD2.F32 R55, -RZ, R57.reuse.H0_H0 ;  /* 0x20000039ff377230 */ /* 0x100fe20000004100 */
[----:B------:R-:W-:Y:S01]  /*5dd0*/  IADD3 R114, PT, PT, R114, R125, RZ ;  /* 0x0000007d72727210 */ /* 0x000fe20007ffe0ff */
[----:B------:R-:W-:Y:S01]  /*5de0*/  HADD2.F32 R58, -RZ, R57.H1_H1 ;  /* 0x30000039ff3a7230 */ /* 0x000fe20000004100 */
[-C--:B------:R-:W-:Y:S01]  /*5df0*/  F2FP.F16.E4M3.UNPACK_B R67, R84.reuse ;  /* 0x00000054ff43723e */ /* 0x080fe200020006ff */
[----:B------:R-:W-:Y:S01]  /*5e00*/  HADD2.F32 R57, -RZ, R59.H0_H0 ;  /* 0x2000003bff397230 */ /* 0x000fe20000004100 */
[----:B------:R-:W-:Y:S01]  /*5e10*/  F2FP.F16.E4M3.UNPACK_B R69, R84.H1 ;  /* 0x00000054ff45723e */ /* 0x000fe200030006ff */
[----:B------:R-:W-:Y:S01]  /*5e20*/  HADD2.F32 R59, -RZ, R61.H0_H0 ;  /* 0x2000003dff3b7230 */ /* 0x000fe20000004100 */
[-C--:B------:R-:W-:Y:S01]  /*5e30*/  F2FP.F16.E4M3.UNPACK_B R71, R85.reuse ;  /* 0x00000055ff47723e */ /* 0x080fe200020006ff */
[----:B------:R-:W-:Y:S01]  /*5e40*/  HADD2.F32 R68, -RZ, R67.H1_H1 ;  /* 0x30000043ff447230 */ /* 0x000fe20000004100 */
[----:B------:R-:W-:Y:S01]  /*5e50*/  F2FP.F16.E4M3.UNPACK_B R73, R85.H1 ;  /* 0x00000055ff49723e */ /* 0x000fe200030006ff */
[----:B------:R-:W-:Y:S01]  /*5e60*/  HADD2.F32 R62, -RZ, R61.H1_H1 ;  /* 0x3000003dff3e7230 */ /* 0x000fe20000004100 */
[-C--:B------:R-:W-:Y:S01]  /*5e70*/  F2FP.F16.E4M3.UNPACK_B R75, R86.reuse ;  /* 0x00000056ff4b723e */ /* 0x080fe200020006ff */
[----:B------:R-:W-:Y:S01]  /*5e80*/  HADD2.F32 R61, -RZ, R63.H0_H0 ;  /* 0x2000003fff3d7230 */ /* 0x000fe20000004100 */
[----:B------:R-:W-:Y:S01]  /*5e90*/  F2FP.F16.E4M3.UNPACK_B R77, R86.H1 ;  /* 0x00000056ff4d723e */ /* 0x000fe200030006ff */
[----:B------:R-:W-:Y:S01]  /*5ea0*/  HADD2.F32 R72, -RZ, R71.H1_H1 ;  /* 0x30000047ff487230 */ /* 0x000fe20000004100 */
[----:B------:R-:W-:Y:S01]  /*5eb0*/  F2FP.F16.E4M3.UNPACK_B R79, R87.H1 ;  /* 0x00000057ff4f723e */ /* 0x000fe200030006ff */
[C---:B--2---:R-:W-:Y:S01]  /*5ec0*/  FMUL R0, R47.reuse, R4 ;  /* 0x000000042f007220 */ /* 0x044fe20000400000 */
[C---:B-1----:R-:W-:Y:S01]  /*5ed0*/  FMUL R2, R47.reuse, R5 ;  /* 0x000000052f027220 */ /* 0x042fe20000400000 */
[C---:B------:R-:W-:Y:S01]  /*5ee0*/  FMUL R4, R47.reuse, R8 ;  /* 0x000000082f047220 */ /* 0x040fe20000400000 */
[----:B------:R-:W-:Y:S01]  /*5ef0*/  FMUL R5, R47, R9 ;  /* 0x000000092f057220 */ /* 0x000fe20000400000 */
[C---:B------:R-:W-:Y:S01]  /*5f00*/  FFMA R0, R49.reuse, R50, R0 ;  /* 0x0000003231007223 */ /* 0x040fe20000000000 */
[----:B------:R-:W-:Y:S01]  /*5f10*/  FFMA R2, R49, R51, R2 ;  /* 0x0000003331027223 */ /* 0x000fe20000000002 */
[C---:B------:R-:W-:Y:S01]  /*5f20*/  FMUL R8, R47.reuse, R12 ;  /* 0x0000000c2f087220 */ /* 0x040fe20000400000 */
[C---:B------:R-:W-:Y:S01]  /*5f30*/  FMUL R9, R47.reuse, R13 ;  /* 0x0000000d2f097220 */ /* 0x040fe20000400000 */
[C---:B------:R-:W-:Y:S01]  /*5f40*/  FMUL R12, R47.reuse, R16 ;  /* 0x000000102f0c7220 */ /* 0x040fe20000400000 */
[C---:B------:R-:W-:Y:S01]  /*5f50*/  FMUL R13, R47.reuse, R17 ;  /* 0x000000112f0d7220 */ /* 0x040fe20000400000 */
[C---:B------:R-:W-:Y:S01]  /*5f60*/  FMUL R16, R47.reuse, R20 ;  /* 0x000000142f107220 */ /* 0x040fe20000400000 */
[C---:B------:R-:W-:Y:S01]  /*5f70*/  FMUL R17, R47.reuse, R21 ;  /* 0x000000152f117220 */ /* 0x040fe20000400000 */
[C---:B------:R-:W-:Y:S01]  /*5f80*/  FMUL R20, R47.reuse, R24 ;  /* 0x000000182f147220 */ /* 0x040fe20000400000 */
[C---:B------:R-:W-:Y:S01]  /*5f90*/  FMUL R21, R47.reuse, R25 ;  /* 0x000000192f157220 */ /* 0x040fe20000400000 */
[----:B------:R-:W-:Y:S02]  /*5fa0*/  HADD2.F32 R76, -RZ, R75.H1_H1 ;  /* 0x3000004bff4c7230 */ /* 0x000fe40000004100 */
[C---:B------:R-:W-:Y:S01]  /*5fb0*/  FMUL R24, R47.reuse, R28 ;  /* 0x0000001c2f187220 */ /* 0x040fe20000400000 */
[C---:B------:R-:W-:Y:S01]  /*5fc0*/  FMUL R25, R47.reuse, R29 ;  /* 0x0000001d2f197220 */ /* 0x040fe20000400000 */
[C---:B------:R-:W-:Y:S01]  /*5fd0*/  FMUL R28, R47.reuse, R32 ;  /* 0x000000202f1c7220 */ /* 0x040fe20000400000 */
[C---:B------:R-:W-:Y:S01]  /*5fe0*/  FMUL R29, R47.reuse, R33 ;  /* 0x000000212f1d7220 */ /* 0x040fe20000400000 */
[C---:B------:R-:W-:Y:S01]  /*5ff0*/  FMUL R3, R47.reuse, R6 ;  /* 0x000000062f037220 */ /* 0x040fe20000400000 */
[C---:B------:R-:W-:Y:S01]  /*6000*/  FMUL R7, R47.reuse, R7 ;  /* 0x000000072f077220 */ /* 0x040fe20000400000 */
[C---:B------:R-:W-:Y:S01]  /*6010*/  FMUL R6, R47.reuse, R10 ;  /* 0x0000000a2f067220 */ /* 0x040fe20000400000 */
[----:B------:R-:W-:Y:S01]  /*6020*/  FMUL R11, R47, R11 ;  /* 0x0000000b2f0b7220 */ /* 0x000fe20000400000 */
[C---:B------:R-:W-:Y:S01]  /*6030*/  FFMA R3, R49.reuse, R52, R3 ;  /* 0x0000003431037223 */ /* 0x040fe20000000003 */
[C---:B------:R-:W-:Y:S01]  /*6040*/  FFMA R7, R49.reuse, R54, R7 ;  /* 0x0000003631077223 */ /* 0x040fe20000000007 */
[C---:B------:R-:W-:Y:S01]  /*6050*/  FFMA R4, R49.reuse, R53, R4 ;  /* 0x0000003531047223 */ /* 0x040fe20000000004 */
[----:B------:R-:W-:Y:S01]  /*6060*/  F2FP.F16.E4M3.UNPACK_B R50, R87 ;  /* 0x00000057ff32723e */ /* 0x000fe200020006ff */
[C---:B------:R-:W-:Y:S01]  /*6070*/  FFMA R5, R49.reuse, R56, R5 ;  /* 0x0000003831057223 */ /* 0x040fe20000000005 */
[----:B------:R-:W-:Y:S01]  /*6080*/  FFMA R6, R49, R55, R6 ;  /* 0x0000003731067223 */ /* 0x000fe20000000006 */
[----:B------:R-:W-:Y:S01]  /*6090*/  F2FP.SATFINITE.E4M3.F32.PACK_AB_MERGE_C R117, R7, R3, RZ ;  /* 0x000000030775723e */ /* 0x000fe200048070ff */
[C---:B------:R-:W-:Y:S01]  /*60a0*/  FFMA R11, R49.reuse, R58, R11 ;  /* 0x0000003a310b7223 */ /* 0x040fe2000000000b */
[C---:B------:R-:W-:Y:S01]  /*60b0*/  FFMA R8, R49.reuse, R57, R8 ;  /* 0x0000003931087223 */ /* 0x040fe20000000008 */
[----:B------:R-:W-:Y:S01]  /*60c0*/  ISETP.NE.AND P0, PT, R110, RZ, PT ;  /* 0x000000ff6e00720c */ /* 0x000fe20003f05270 */
[----:B------:R-:W-:Y:S01]  /*60d0*/  FFMA R9, R49, R60, R9 ;  /* 0x0000003c31097223 */ /* 0x000fe20000000009 */
[----:B------:R-:W-:Y:S01]  /*60e0*/  F2FP.SATFINITE.E4M3.F32.PACK_AB_MERGE_C R116, R2, R0, R117 ;  /* 0x000000000274723e */ /* 0x000fe20004807075 */
[--C-:B------:R-:W-:Y:S01]  /*60f0*/  HADD2.F32 R51, -RZ, R50.reuse.H0_H0 ;  /* 0x20000032ff337230 */ /* 0x100fe20000004100 */
[----:B------:R-:W-:Y:S01]  /*6100*/  F2FP.SATFINITE.E4M3.F32.PACK_AB_MERGE_C R117, R11, R6, RZ ;  /* 0x000000060b75723e */ /* 0x000fe200048070ff */
[----:B------:R-:W-:Y:S02]  /*6110*/  HADD2.F32 R50, -RZ, R50.H1_H1 ;  /* 0x30000032ff327230 */ /* 0x000fe40000004100 */
[C---:B------:R-:W-:Y:S01]  /*6120*/  FMUL R10, R47.reuse, R14 ;  /* 0x0000000e2f0a7220 */ /* 0x040fe20000400000 */
[----:B------:R-:W-:Y:S01]  /*6130*/  FMUL R15, R47, R15 ;  /* 0x0000000f2f0f7220 */ /* 0x000fe20000400000 */
[--C-:B------:R-:W-:Y:S01]  /*6140*/  HADD2.F32 R63, -RZ, R65.reuse.H0_H0 ;  /* 0x20000041ff3f7230 */ /* 0x100fe20000004100 */
[----:B------:R-:W-:Y:S01]  /*6150*/  F2FP.SATFINITE.E4M3.F32.PACK_AB_MERGE_C R117, R5, R4, R117 ;  /* 0x000000040575723e */ /* 0x000fe20004807075 */
[C---:B------:R-:W-:Y:S01]  /*6160*/  FFMA R10, R49.reuse, R59, R10 ;  /* 0x0000003b310a7223 */ /* 0x040fe2000000000a */
[C---:B------:R-:W-:Y:S01]  /*6170*/  FFMA R15, R49.reuse, R62, R15 ;  /* 0x0000003e310f7223 */ /* 0x040fe2000000000f */
[C---:B------:R-:W-:Y:S01]  /*6180*/  FFMA R12, R49.reuse, R61, R12 ;  /* 0x0000003d310c7223 */ /* 0x040fe2000000000c */
[----:B------:R-:W-:Y:S01]  /*6190*/  FFMA R13, R49, R64, R13 ;  /* 0x00000040310d7223 */ /* 0x000fe2000000000d */
[----:B------:R-:W-:Y:S02]  /*61a0*/  HADD2.F32 R66, -RZ, R65.H1_H1 ;  /* 0x30000041ff427230 */ /* 0x000fe40000004100 */
[C---:B------:R-:W-:Y:S01]  /*61b0*/  FMUL R14, R47.reuse, R18 ;  /* 0x000000122f0e7220 */ /* 0x040fe20000400000 */
[----:B------:R-:W-:Y:S02]  /*61c0*/  HADD2.F32 R65, -RZ, R67.H0_H0 ;  /* 0x20000043ff417230 */ /* 0x000fe40000004100 */
[----:B------:R-:W-:Y:S01]  /*61d0*/  FMUL R19, R47, R19 ;  /* 0x000000132f137220 */ /* 0x000fe20000400000 */
[--C-:B------:R-:W-:Y:S02]  /*61e0*/  HADD2.F32 R67, -RZ, R69.reuse.H0_H0 ;  /* 0x20000045ff437230 */ /* 0x100fe40000004100 */
[----:B------:R-:W-:Y:S01]  /*61f0*/  FFMA R14, R49, R63, R14 ;  /* 0x0000003f310e7223 */ /* 0x000fe2000000000e */
[----:B------:R-:W-:Y:S02]  /*6200*/  HADD2.F32 R70, -RZ, R69.H1_H1 ;  /* 0x30000045ff467230 */ /* 0x000fe40000004100 */
[----:B------:R-:W-:Y:S01]  /*6210*/  FMUL R18, R47, R22 ;  /* 0x000000162f127220 */ /* 0x000fe20000400000 */
[----:B------:R-:W-:Y:S02]  /*6220*/  HADD2.F32 R69, -RZ, R71.H0_H0 ;  /* 0x20000047ff457230 */ /* 0x000fe40000004100 */
[----:B------:R-:W-:Y:S01]  /*6230*/  FFMA R19, R49, R66, R19 ;  /* 0x0000004231137223 */ /* 0x000fe20000000013 */
[----:B------:R-:W-:Y:S01]  /*6240*/  FMUL R23, R47, R23 ;  /* 0x000000172f177220 */ /* 0x000fe20000400000 */
[C---:B------:R-:W-:Y:S01]  /*6250*/  FFMA R16, R49.reuse, R65, R16 ;  /* 0x0000004131107223 */ /* 0x040fe20000000010 */
[C---:B------:R-:W-:Y:S01]  /*6260*/  FFMA R17, R49.reuse, R68, R17 ;  /* 0x0000004431117223 */ /* 0x040fe20000000011 */
        /* <DEDUP_REMOVED lines=23> */
[----:B------:R-:W-:Y:S01]  /*63e0*/  F2FP.SATFINITE.E4M3.F32.PACK_AB_MERGE_C R118, R15, R10, RZ ;  /* 0x0000000a0f76723e */ /* 0x000fe200048070ff */
[----:B------:R-:W-:Y:S01]  /*63f0*/  FFMA R28, R49, R51, R28 ;  /* 0x00000033311c7223 */ /* 0x000fe2000000001c */
[----:B------:R-:W-:Y:S01]  /*6400*/  F2FP.SATFINITE.E4M3.F32.PACK_AB_MERGE_C R119, R19, R14, RZ ;  /* 0x0000000e1377723e */ /* 0x000fe200048070ff */
[C---:B------:R-:W-:Y:S01]  /*6410*/  FFMA R29, R49.reuse, R50, R29 ;  /* 0x00000032311d7223 */ /* 0x040fe2000000001d */
[C---:B------:R-:W-:Y:S01]  /*6420*/  FFMA R30, R49.reuse, R77, R30 ;  /* 0x0000004d311e7223 */ /* 0x040fe2000000001e */
[----:B------:R-:W-:Y:S01]  /*6430*/  FFMA R35, R49, R52, R35 ;  /* 0x0000003431237223 */ /* 0x000fe20000000023 */
[----:B------:R-:W-:Y:S02]  /*6440*/  F2FP.SATFINITE.E4M3.F32.PACK_AB_MERGE_C R118, R9, R8, R118 ;  /* 0x000000080976723e */ /* 0x000fe40004807076 */
[----:B------:R-:W-:Y:S02]  /*6450*/  F2FP.SATFINITE.E4M3.F32.PACK_AB_MERGE_C R119, R13, R12, R119 ;  /* 0x0000000c0d77723e */ /* 0x000fe40004807077 */
[----:B------:R-:W-:Y:S02]  /*6460*/  F2FP.SATFINITE.E4M3.F32.PACK_AB_MERGE_C R120, R23, R18, RZ ;  /* 0x000000121778723e */ /* 0x000fe400048070ff */
[----:B------:R-:W-:Y:S01]  /*6470*/  F2FP.SATFINITE.E4M3.F32.PACK_AB_MERGE_C R121, R27, R22, RZ ;  /* 0x000000161b79723e */ /* 0x000fe200048070ff */
[----:B------:R1:W-:Y:S01]  /*6480*/  STS.128 [R100+UR49+0x2200], R116 ;  /* 0x0022007464007988 */ /* 0x0003e20008000c31 */
[----:B------:R-:W-:Y:S02]  /*6490*/  F2FP.SATFINITE.E4M3.F32.PACK_AB_MERGE_C R122, R31, R26, RZ ;  /* 0x0000001a1f7a723e */ /* 0x000fe400048070ff */
[----:B------:R-:W-:Y:S02]  /*64a0*/  F2FP.SATFINITE.E4M3.F32.PACK_AB_MERGE_C R123, R35, R30, RZ ;  /* 0x0000001e237b723e */ /* 0x000fe400048070ff */
[----:B------:R-:W-:Y:S02]  /*64b0*/  F2FP.SATFINITE.E4M3.F32.PACK_AB_MERGE_C R120, R17, R16, R120 ;  /* 0x000000101178723e */ /* 0x000fe40004807078 */
[----:B------:R-:W-:Y:S02]  /*64c0*/  F2FP.SATFINITE.E4M3.F32.PACK_AB_MERGE_C R121, R21, R20, R121 ;  /* 0x000000141579723e */ /* 0x000fe40004807079 */
[----:B------:R-:W-:Y:S02]  /*64d0*/  F2FP.SATFINITE.E4M3.F32.PACK_AB_MERGE_C R122, R25, R24, R122 ;  /* 0x00000018197a723e */ /* 0x000fe4000480707a */
[----:B------:R-:W-:Y:S02]  /*64e0*/  F2FP.SATFINITE.E4M3.F32.PACK_AB_MERGE_C R123, R29, R28, R123 ;  /* 0x0000001c1d7b723e */ /* 0x000fe4000480707b */
[----:B------:R-:W-:Y:S02]  /*64f0*/  LEA R32, R105, UR49, 0x3 ;  /* 0x0000003169207c11 */ /* 0x000fe4000f8e18ff */
[----:B------:R-:W-:Y:S01]  /*6500*/  @P6 SHF.L.U32 R33, R104, 0x1f, RZ ;  /* 0x0000001f68216819 */ /* 0x000fe200000006ff */
[----:B------:R1:W-:Y:S01]  /*6510*/  STS.128 [R114+0x2210], R120 ;  /* 0x0022107872007388 */ /* 0x0003e20000000c00 */
[----:B------:R-:W-:Y:S01]  /*6520*/  @!PT LDS RZ, [RZ] ;  /* 0x00000000fffff984 */ /* 0x000fe20000000800 */
[----:B------:R-:W-:Y:S01]  /*6530*/  @!PT LDS RZ, [RZ] ;  /* 0x00000000fffff984 */ /* 0x000fe20000000800 */
[----:B------:R-:W-:Y:S01]  /*6540*/  @!PT LDS RZ, [RZ] ;  /* 0x00000000fffff984 */ /* 0x000fe20000000800 */
[----:B------:R-:W-:Y:S01]  /*6550*/  @!PT LDS RZ, [RZ] ;  /* 0x00000000fffff984 */ /* 0x000fe20000000800 */
[----:B------:R2:W-:Y:S07]  /*6560*/  MEMBAR.ALL.CTA ;  /* 0x0000000000007992 */ /* 0x0005ee0000008000 */
[----:B--2---:R-:W2:Y:S02]  /*6570*/  FENCE.VIEW.ASYNC.S ;  /* 0x00000000000073c6 */ /* 0x004ea40000000000 */
[----:B--2---:R-:W-:Y:S06]  /*6580*/  BAR.SYNC.DEFER_BLOCKING 0x1, 0x80 ;  /* 0x0042000000007b1d */ /* 0x004fec0000010000 */
[----:B------:R-:W-:Y:S05]  /*6590*/  @P0 BRA `(.L_x_95) ;  /* 0x0000000000280947 */ /* 0x000fea0003800000 */
[----:B------:R-:W-:Y:S02]  /*65a0*/  UIADD3 UR4, UPT, UPT, UR49, 0x2200, URZ ;  /* 0x0000220031047890 */ /* 0x000fe4000fffe0ff */
[----:B------:R-:W-:Y:S01]  /*65b0*/  UIADD3 UR6, UP0, UPT, UR52, 0x680, URZ ;  /* 0x0000068034067890 */ /* 0x000fe2000ff1e0ff */
[----:B------:R-:W-:Y:S03]  /*65c0*/  UMOV UR43, UR36 ;  /* 0x00000024002b7c82 */ /* 0x000fe60008000000 */
[----:B------:R-:W-:Y:S01]  /*65d0*/  MOV R109, UR4 ;  /* 0x00000004006d7c02 */ /* 0x000fe20008000f00 */
[----:B------:R-:W-:Y:S03]  /*65e0*/  UIADD3.X UR7, UPT, UPT, URZ, UR53, URZ, UP0, !UPT ;  /* 0x00000035ff077290 */ /* 0x000fe600087fe4ff */
[----:B------:R-:W-:Y:S11]  /*65f0*/  R2UR UR40, R109 ;  /* 0x000000006d2872ca */ /* 0x000ff600000e0000 */
[----:B------:R-:W-:Y:S02]  /*6600*/  @!UPT UIADD3 URZ, UPT, UPT, URZ, URZ, URZ ;  /* 0x000000fffffff290 */ /* 0x000fe4000fffe0ff */
[----:B------:R2:W-:Y:S01]  /*6610*/  UTMASTG.3D [UR40], [UR6] ;  /* 0x00000028060073b5 */ /* 0x0005e20008010000 */
[----:B------:R0:W-:Y:S01]  /*6620*/  UTMACMDFLUSH ;  /* 0x00000000000079b7 */ /* 0x0001e20000000000 */
[----:B--2---:R-:W-:Y:S04]  /*6630*/  DEPBAR.LE SB0, 0x1 ;  /* 0x000080400000791a */ /* 0x004fe80000000000 */
.L_x_95:
[----:B------:R-:W-:Y:S05]  /*6640*/  BSYNC.RECONVERGENT B0 ;  /* 0x0000000000007941 */ /* 0x000fea0003800200 */
.L_x_94:
[----:B------:R-:W-:Y:S06]  /*6650*/  BAR.SYNC.DEFER_BLOCKING 0x1, 0x80 ;  /* 0x0042000000007b1d */ /* 0x000fec0000010000 */
[----:B------:R-:W2:Y:S01]  /*6660*/  @P6 SYNCS.PHASECHK.TRANS64.TRYWAIT P0, [R32+URZ+0x40], R33 ;  /* 0x00004021200065a7 */ /* 0x000ea200080011ff */
[----:B------:R-:W-:Y:S01]  /*6670*/  BSSY B1, `(.L_x_96) ;  /* 0x0000020000017945 */ /* 0x000fe20003800000 */
[----:B--2---:R-:W-:Y:S03]  /*6680*/  @P6 SEL R115, RZ, 0x1, !P0 ;  /* 0x00000001ff736807 */ /* 0x004fe60004000000 */
[----:B------:R-:W-:Y:S05]  /*6690*/  @!P6 BRA `(.L_x_97) ;  /* 0x000000000074e947 */ /* 0x000fea0003800000 */
[----:B------:R-:W-:Y:S01]  /*66a0*/  ISETP.NE.AND P1, PT, R124, RZ, PT ;  /* 0x000000ff7c00720c */ /* 0x000fe20003f25270 */
[----:B------:R-:W-:Y:S01]  /*66b0*/  BSSY B0, `(.L_x_98) ;  /* 0x0000009000007945 */ /* 0x000fe20003800000 */
[----:B------:R-:W-:Y:S11]  /*66c0*/  ISETP.NE.AND P0, PT, R115, RZ, PT ;  /* 0x000000ff7300720c */ /* 0x000ff60003f05270 */
[----:B------:R-:W-:Y:S05]  /*66d0*/  @P1 IMAD R0, R105, 0x1000, R100 ;  /* 0x0000100069001824 */ /* 0x000fea00078e0264 */
[----:B------:R-:W-:Y:S05]  /*66e0*/  @P1 IADD3 R2, PT, PT, R0, UR49, RZ ;  /* 0x0000003100021c10 */ /* 0x000fea000fffe0ff */
[----:B------:R-:W-:Y:S01]  /*66f0*/  @P1 IMAD.IADD R2, R2, 0x1, R125 ;  /* 0x0000000102021824 */ /* 0x000fe200078e027d */
[----:B------:R-:W-:Y:S06]  /*6700*/  @P0 BRA `(.L_x_99) ;  /* 0x00000000000c0947 */ /* 0x000fec0003800000 */
[----:B------:R-:W-:Y:S04]  /*6710*/  SHF.L.U32 R3, R104, 0x1f, RZ ;  /* 0x0000001f68037819 */ /* 0x000fe800000006ff */
[----:B------:R-:W2:Y:S02]  /*6720*/  SYNCS.PHASECHK.TRANS64.TRYWAIT P0, [R32+URZ+0x40], R3 ;  /* 0x00004003200075a7 */ /* 0x000ea400080011ff */
[----:B--2---:R-:W-:Y:S05]  /*6730*/  @!P0 BRA `(.L_x_100) ;  /* 0x0000001400ac8947 */ /* 0x004fea0003800000 */
.L_x_99:
[----:B------:R-:W-:Y:S05]  /*6740*/  BSYNC B0 ;  /* 0x0000000000007941 */ /* 0x000fea0003800000 */
.L_x_98:
[----:B------:R-:W-:Y:S01]  /*6750*/  ISETP.NE.AND P0, PT, R124, RZ, PT ;  /* 0x000000ff7c00720c */ /* 0x000fe20003f05270 */
[----:B--2---:R-:W-:Y:S02]  /*6760*/  VIADD R32, R32, 0x50 ;  /* 0x0000005020207836 */ /* 0x004fe40000000000 */
[----:B------:R-:W-:Y:S02]  /*6770*/  IMAD.U32 R3, RZ, RZ, UR37 ;  /* 0x00000025ff037e24 */ /* 0x000fe4000f8e00ff */
[----:B------:R-:W-:Y:S03]  /*6780*/  VIADD R105, R105, 0x1 ;  /* 0x0000000169697836 */ /* 0x000fe60000000000 */
[----:B------:R-:W-:Y:S05]  /*6790*/  PRMT R3, R3, 0x654, R32 ;  /* 0x0000065403037816 */ /* 0x000fea0000000020 */
[----:B------:R2:W3:Y:S04]  /*67a0*/  @P0 LDS.128 R80, [R0+UR49+0x200] ;  /* 0x0002003100500984 */ /* 0x0004e80008000c00 */
[----:B------:R2:W4:Y:S01]  /*67b0*/  @P0 LDS.128 R84, [R2+0x210] ;  /* 0x0002100002540984 */ /* 0x0005220000000c00 */
[C---:B------:R-:W-:Y:S01]  /*67c0*/  ISETP.NE.AND P0, PT, R105.reuse, 0x2, PT ;  /* 0x000000026900780c */ /* 0x040fe20003f05270 */
[----:B------:R-:W-:Y:S01]  /*67d0*/  @!PT LDS RZ, [RZ] ;  /* 0x00000000fffff984 */ /* 0x000fe20000000800 */
[----:B------:R-:W-:Y:S01]  /*67e0*/  @!PT LDS RZ, [RZ] ;  /* 0x00000000fffff984 */ /* 0x000fe20000000800 */
[----:B------:R-:W-:Y:S01]  /*67f0*/  @!PT LDS RZ, [RZ] ;  /* 0x00000000fffff984 */ /* 0x000fe20000000800 */
[----:B------:R-:W-:Y:S01]  /*6800*/  @!PT LDS RZ, [RZ] ;  /* 0x00000000fffff984 */ /* 0x000fe20000000800 */
[----:B------:R5:W-:Y:S06]  /*6810*/  MEMBAR.ALL.CTA ;  /* 0x0000000000007992 */ /* 0x000bec0000008000 */
[----:B-----5:R-:W5:Y:S01]  /*6820*/  FENCE.VIEW.ASYNC.S ;  /* 0x00000000000073c6 */ /* 0x020f620000000000 */
[----:B------:R-:W-:Y:S01]  /*6830*/  SEL R105, R105, RZ, P0 ;  /* 0x000000ff69697207 */ /* 0x000fe20000000000 */
[----:B-----5:R5:W-:Y:S02]  /*6840*/  SYNCS.ARRIVE.TRANS64.RED.A1T0 RZ, [R3+URZ], RZ ;  /* 0x000000ff03ff79a7 */ /* 0x020be400081004ff */
[----:B-----5:R-:W-:Y:S04]  /*6850*/  SEL R3, RZ, 0x1, P0 ;  /* 0x00000001ff037807 */ /* 0x020fe80000000000 */
[----:B--23--:R-:W-:Y:S02]  /*6860*/  LOP3.LUT R104, R104, R3, RZ, 0x3c, !PT ;  /* 0x0000000368687212 */ /* 0x00cfe400078e3cff */
.L_x_97:
[----:B------:R-:W-:Y:S05]  /*6870*/  BSYNC B1 ;  /* 0x0000000000017941 */ /* 0x000fea0003800000 */
.L_x_96:
[----:B------:R-:W-:Y:S05]  /*6880*/  VIADD R0, R48, 0x40 ;  /* 0x0000004030007836 */ /* 0x000fea0000000000 */
[----:B------:R-:W-:Y:S04]  /*6890*/  SHF.R.U32.HI R0, RZ, 0x15, R0 ;  /* 0x00000015ff007819 */ /* 0x000fe80000011600 */
[----:B------:R-:W-:Y:S11]  /*68a0*/  LOP3.LUT P0, RZ, R0, 0x3, R101, 0x48, !PT ;  /* 0x0000000300ff7812 */ /* 0x000ff60007804865 */
[----:B------:R-:W-:Y:S02]  /*68b0*/  @!UPT UIADD3 URZ, UPT, UPT, URZ, URZ, URZ ;  /* 0x000000fffffff290 */ /* 0x000fe4000fffe0ff */
[----:B------:R-:W-:Y:S05]  /*68c0*/  @!P0 BRA `(.L_x_101) ;  /* 0x0000000000408947 */ /* 0x000fea0003800000 */
[----:B------:R-:W2:Y:S01]  /*68d0*/  LDCU.64 UR8, c[0x4][0x70] ;  /* 0x01000e00ff0877ac */ /* 0x000ea20008000a00 */
[----:B------:R-:W-:Y:S01]  /*68e0*/  MOV R3, 0x0 ;  /* 0x0000000000037802 */ /* 0x000fe20000000f00 */
[----:B------:R-:W-:Y:S02]  /*68f0*/  HFMA2 R12, -RZ, RZ, 0, 5.9604644775390625e-08 ;  /* 0x00000001ff0c7431 */ /* 0x000fe400000001ff */
[----:B------:R-:W-:Y:S02]  /*6900*/  IMAD.MOV.U32 R8, RZ, RZ, 0x192 ;  /* 0x00000192ff087424 */ /* 0x000fe400078e00ff */
[----:B------:R-:W-:Y:S01]  /*6910*/  IMAD.MOV.U32 R13, RZ, RZ, RZ ;  /* 0x000000ffff0d7224 */ /* 0x000fe200078e00ff */
[----:B------:R-:W3:Y:S01]  /*6920*/  LDCU.64 UR6, c[0x4][0x78] ;  /* 0x01000f00ff0677ac */ /* 0x000ee20008000a00 */
[----:B------:R-:W1:Y:S01]  /*6930*/  LDC.64 R2, c[0x4][R3] ;  /* 0x0100000003027b82 */ /* 0x000e620000000a00 */
[----:B------:R-:W5:Y:S01]  /*6940*/  LDCU.64 UR4, c[0x4][0x10] ;  /* 0x01000200ff0477ac */ /* 0x000f620008000a00 */
[----:B--2---:R-:W-:Y:S01]  /*6950*/  MOV R5, UR9 ;  /* 0x0000000900057c02 */ /* 0x004fe20008000f00 */
[----:B------:R-:W-:Y:S01]  /*6960*/  IMAD.U32 R4, RZ, RZ, UR8 ;  /* 0x00000008ff047e24 */ /* 0x000fe2000f8e00ff */
[----:B---3--:R-:W-:Y:S01]  /*6970*/  MOV R7, UR7 ;  /* 0x0000000700077c02 */ /* 0x008fe20008000f00 */
[----:B------:R-:W-:Y:S01]  /*6980*/  IMAD.U32 R6, RZ, RZ, UR6 ;  /* 0x00000006ff067e24 */ /* 0x000fe2000f8e00ff */
[----:B-----5:R-:W-:Y:S01]  /*6990*/  MOV R11, UR5 ;  /* 0x00000005000b7c02 */ /* 0x020fe20008000f00 */
[----:B------:R-:W-:Y:S02]  /*69a0*/  IMAD.U32 R10, RZ, RZ, UR4 ;  /* 0x00000004ff0a7e24 */ /* 0x000fe4000f8e00ff */
[----:B------:R-:W-:Y:S07]  /*69b0*/  LEPC R20, `(.L_x_101) ;  /* 0x000000001014794e */ /* 0x000fee0000000000 */
[----:B-1--4-:R-:W-:Y:S05]  /*69c0*/  CALL.ABS.NOINC R2 ;  /* 0x0000000002007343 */ /* 0x012fea0003c00000 */
.L_x_101:
[----:B------:R-:W-:Y:S01]  /*69d0*/  ISETP.NE.AND P0, PT, R110, RZ, PT ;  /* 0x000000ff6e00720c */ /* 0x000fe20003f05270 */
[----:B------:R-:W-:Y:S05]  /*69e0*/  WARPSYNC.ALL ;  /* 0x0000000000007948 */ /* 0x000fea0003800000 */
[----:B------:R-:W-:Y:S01]  /*69f0*/  R2UR UR4, R48 ;  /* 0x00000000300472ca */ /* 0x000fe200000e0000 */
[----:B------:R-:W-:Y:S01]  /*6a00*/  BSSY.RECONVERGENT B0, `(.L_x_102) ;  /* 0x000009c000007945 */ /* 0x000fe20003800200 */
[-C--:B------:R-:W-:Y:S02]  /*6a10*/  F2FP.F16.E4M3.UNPACK_B R51, R80.reuse ;  /* 0x00000050ff33723e */ /* 0x080fe400020006ff */
[----:B------:R-:W-:Y:S02]  /*6a20*/  F2FP.F16.E4M3.UNPACK_B R80, R80.H1 ;  /* 0x00000050ff50723e */ /* 0x000fe400030006ff */
[-C--:B------:R-:W-:Y:S01]  /*6a30*/  F2FP.F16.E4M3.UNPACK_B R55, R81.reuse ;  /* 0x00000051ff37723e */ /* 0x080fe200020006ff */
[--C-:B------:R-:W-:Y:S01]  /*6a40*/  HADD2.F32 R50, -RZ, R51.reuse.H0_H0 ;  /* 0x20000033ff327230 */ /* 0x100fe20000004100 */
[----:B------:R-:W-:Y:S01]  /*6a50*/  F2FP.F16.E4M3.UNPACK_B R81, R81.H1 ;  /* 0x00000051ff51723e */ /* 0x000fe200030006ff */
[----:B------:R-:W-:Y:S01]  /*6a60*/  HADD2.F32 R52, -RZ, R51.H1_H1 ;  /* 0x30000033ff347230 */ /* 0x000fe20000004100 */
[-C--:B------:R-:W-:Y:S01]  /*6a70*/  F2FP.F16.E4M3.UNPACK_B R59, R82.reuse ;  /* 0x00000052ff3b723e */ /* 0x080fe200020006ff */
[--C-:B------:R-:W-:Y:S01]  /*6a80*/  HADD2.F32 R51, -RZ, R80.reuse.H0_H0 ;  /* 0x20000050ff337230 */ /* 0x100fe20000004100 */
[----:B------:R-:W-:Y:S01]  /*6a90*/  F2FP.F16.E4M3.UNPACK_B R82, R82.H1 ;  /* 0x00000052ff52723e */ /* 0x000fe200030006ff */
[----:B------:R-:W-:Y:S01]  /*6aa0*/  LDTM.16dp32bit_t0_t15.x32 R4, tmem[UR4+0x40] ;  /* 0x00004004000479ee */ /* 0x000fe20008a80000 */
[----:B------:R-:W2:Y:S01]  /*6ab0*/  LDTM.16dp32bit_t16_t31.x32 R4, tmem[UR4+0x60] ;  /* 0x00006004000479ee */ /* 0x000ea20008aa0000 */
[----:B------:R-:W-:Y:S01]  /*6ac0*/  NOP ;  /* 0x0000000000007918 */ /* 0x000fe20000000000 */
[--C-:B------:R-:W-:Y:S01]  /*6ad0*/  HADD2.F32 R53, -RZ, R55.reuse.H0_H0 ;  /* 0x20000037ff357230 */ /* 0x100fe20000004100 */
[----:B------:R-:W-:Y:S01]  /*6ae0*/  R2UR UR5, R113 ;  /* 0x00000000710572ca */ /* 0x000fe200000e0000 */
[----:B------:R-:W-:Y:S01]  /*6af0*/  HADD2.F32 R56, -RZ, R55.H1_H1 ;  /* 0x30000037ff387230 */ /* 0x000fe20000004100 */
[----:B------:R-:W-:Y:S01]  /*6b00*/  F2FP.F16.E4M3.UNPACK_B R63, R83 ;  /* 0x00000053ff3f723e */ /* 0x000fe200020006ff */
[--C-:B------:R-:W-:Y:S01]  /*6b10*/  HADD2.F32 R57, -RZ, R59.reuse.H0_H0 ;  /* 0x2000003bff397230 */ /* 0x100fe20000004100 */
[----:B----4-:R-:W-:Y:S01]  /*6b20*/  F2FP.F16.E4M3.UNPACK_B R67, R84 ;  /* 0x00000054ff43723e */ /* 0x010fe200020006ff */
[----:B------:R-:W-:Y:S01]  /*6b30*/  HADD2.F32 R60, -RZ, R59.H1_H1 ;  /* 0x3000003bff3c7230 */ /* 0x000fe20000004100 */
[----:B------:R-:W-:Y:S01]  /*6b40*/  F2FP.F16.E4M3.UNPACK_B R71, R85 ;  /* 0x00000055ff47723e */ /* 0x000fe200020006ff */
[--C-:B------:R-:W-:Y:S01]  /*6b50*/  HADD2.F32 R61, -RZ, R63.reuse.H0_H0 ;  /* 0x2000003fff3d7230 */ /* 0x100fe20000004100 */
[----:B------:R-:W-:Y:S01]  /*6b60*/  F2FP.F16.E4M3.UNPACK_B R75, R86 ;  /* 0x00000056ff4b723e */ /* 0x000fe200020006ff */
[----:B------:R-:W-:Y:S01]  /*6b70*/  HADD2.F32 R64, -RZ, R63.H1_H1 ;  /* 0x3000003fff407230 */ /* 0x000fe20000004100 */
[----:B------:R-:W-:Y:S01]  /*6b80*/  F2FP.F16.E4M3.UNPACK_B R77, R87 ;  /* 0x00000057ff4d723e */ /* 0x000fe200020006ff */
[--C-:B------:R-:W-:Y:S01]  /*6b90*/  HADD2.F32 R65, -RZ, R67.reuse.H0_H0 ;  /* 0x20000043ff417230 */ /* 0x100fe20000004100 */
[----:B------:R-:W-:Y:S01]  /*6ba0*/  F2FP.F16.E4M3.UNPACK_B R83, R83.H1 ;  /* 0x00000053ff53723e */ /* 0x000fe200030006ff */
[----:B------:R-:W-:Y:S01]  /*6bb0*/  UIADD3 UR5, UPT, UPT, UR5, 0xb0, URZ ;  /* 0x000000b005057890 */ /* 0x000fe2000fffe0ff */
[----:B------:R-:W-:Y:S01]  /*6bc0*/  HADD2.F32 R67, -RZ, R67.H1_H1 ;  /* 0x30000043ff437230 */ /* 0x000fe20000004100 */
[----:B------:R-:W-:Y:S01]  /*6bd0*/  F2FP.F16.E4M3.UNPACK_B R84, R84.H1 ;  /* 0x00000054ff54723e */ /* 0x000fe200030006ff */
[--C-:B------:R-:W-:Y:S01]  /*6be0*/  HADD2.F32 R69, -RZ, R71.reuse.H0_H0 ;  /* 0x20000047ff457230 */ /* 0x100fe20000004100 */
[----:B------:R-:W-:Y:S01]  /*6bf0*/  UPRMT UR5, UR37, 0x654, UR5 ;  /* 0x0000065425057896 */ /* 0x000fe20008000005 */
[----:B------:R-:W-:Y:S01]  /*6c00*/  HADD2.F32 R72, -RZ, R71.H1_H1 ;  /* 0x30000047ff487230 */ /* 0x000fe20000004100 */
[----:B------:R-:W-:Y:S01]  /*6c10*/  F2FP.F16.E4M3.UNPACK_B R85, R85.H1 ;  /* 0x00000055ff55723e */ /* 0x000fe200030006ff */
[--C-:B------:R-:W-:Y:S02]  /*6c20*/  HADD2.F32 R73, -RZ, R75.reuse.H0_H0 ;  /* 0x2000004bff497230 */ /* 0x100fe40000004100 */
[C---:B--2---:R-:W-:Y:S01]  /*6c30*/  FMUL R4, R47.reuse, R4 ;  /* 0x000000042f047220 */ /* 0x044fe20000400000 */
[C---:B------:R-:W-:Y:S01]  /*6c40*/  FMUL R5, R47.reuse, R5 ;  /* 0x000000052f057220 */ /* 0x040fe20000400000 */
[C---:B------:R-:W-:Y:S01]  /*6c50*/  FMUL R8, R47.reuse, R8 ;  /* 0x000000082f087220 */ /* 0x040fe20000400000 */
[----:B------:R-:W-:Y:S01]  /*6c60*/  FMUL R9, R47, R9 ;  /* 0x000000092f097220 */ /* 0x000fe20000400000 */
[C---:B------:R-:W-:Y:S01]  /*6c70*/  FFMA R4, R49.reuse, R50, R4 ;  /* 0x0000003231047223 */ /* 0x040fe20000000004 */
[----:B------:R-:W-:Y:S01]  /*6c80*/  SYNCS.ARRIVE.TRANS64.RED.A1T0 RZ, [UR5], RZ ;  /* 0x000000ffffff79a7 */ /* 0x000fe20008100405 */
        /* <DEDUP_REMOVED lines=18> */
[--C-:B------:R-:W-:Y:S02]  /*6db0*/  HADD2.F32 R55, -RZ, R81.reuse.H0_H0 ;  /* 0x20000051ff377230 */ /* 0x100fe40000004100 */
[----:B------:R-:W-:Y:S01]  /*6dc0*/  FMUL R10, R47, R10 ;  /* 0x0000000a2f0a7220 */ /* 0x000fe20000400000 */
[C---:B------:R-:W-:Y:S01]  /*6dd0*/  FFMA R6, R49.reuse, R51, R6 ;  /* 0x0000003331067223 */ /* 0x040fe20000000006 */
[----:B------:R-:W-:Y:S02]  /*6de0*/  HADD2.F32 R58, -RZ, R81.H1_H1 ;  /* 0x30000051ff3a7230 */ /* 0x000fe40000004100 */
[C---:B------:R-:W-:Y:S01]  /*6df0*/  FFMA R7, R49.reuse, R54, R7 ;  /* 0x0000003631077223 */ /* 0x040fe20000000007 */
[C---:B------:R-:W-:Y:S01]  /*6e00*/  FFMA R8, R49.reuse, R53, R8 ;  /* 0x0000003531087223 */ /* 0x040fe20000000008 */
[C---:B------:R-:W-:Y:S01]  /*6e10*/  FFMA R9, R49.reuse, R56, R9 ;  /* 0x0000003831097223 */ /* 0x040fe20000000009 */
[----:B------:R-:W-:Y:S01]  /*6e20*/  FFMA R10, R49, R55, R10 ;  /* 0x00000037310a7223 */ /* 0x000fe2000000000a */
[----:B------:R-:W-:Y:S01]  /*6e30*/  HADD2.F32 R51, -RZ, R77.H0_H0 ;  /* 0x2000004dff337230 */ /* 0x000fe20000004100 */
[----:B-1----:R-:W-:Y:S01]  /*6e40*/  F2FP.SATFINITE.E4M3.F32.PACK_AB_MERGE_C R116, R7, R6, RZ ;  /* 0x000000060774723e */ /* 0x002fe200048070ff */
[C---:B------:R-:W-:Y:S01]  /*6e50*/  FMUL R11, R47.reuse, R11 ;  /* 0x0000000b2f0b7220 */ /* 0x040fe20000400000 */
[--C-:B------:R-:W-:Y:S02]  /*6e60*/  HADD2.F32 R59, -RZ, R82.reuse.H0_H0 ;  /* 0x20000052ff3b7230 */ /* 0x100fe40000004100 */
[----:B------:R-:W-:Y:S01]  /*6e70*/  FMUL R14, R47, R14 ;  /* 0x0000000e2f0e7220 */ /* 0x000fe20000400000 */
[----:B------:R-:W-:Y:S01]  /*6e80*/  HADD2.F32 R62, -RZ, R82.H1_H1 ;  /* 0x30000052ff3e7230 */ /* 0x000fe20000004100 */
[----:B------:R-:W-:Y:S01]  /*6e90*/  F2FP.SATFINITE.E4M3.F32.PACK_AB_MERGE_C R116, R5, R4, R116 ;  /* 0x000000040574723e */ /* 0x000fe20004807074 */
[C---:B------:R-:W-:Y:S01]  /*6ea0*/  FFMA R11, R49.reuse, R58, R11 ;  /* 0x0000003a310b7223 */ /* 0x040fe2000000000b */
[C---:B------:R-:W-:Y:S01]  /*6eb0*/  FFMA R12, R49.reuse, R57, R12 ;  /* 0x00000039310c7223 */ /* 0x040fe2000000000c */
[C---:B------:R-:W-:Y:S01]  /*6ec0*/  FFMA R13, R49.reuse, R60, R13 ;  /* 0x0000003c310d7223 */ /* 0x040fe2000000000d */
[----:B------:R-:W-:Y:S01]  /*6ed0*/  F2FP.F16.E4M3.UNPACK_B R86, R86.H1 ;  /* 0x00000056ff56723e */ /* 0x000fe200030006ff */
[----:B------:R-:W-:Y:S01]  /*6ee0*/  FFMA R14, R49, R59, R14 ;  /* 0x0000003b310e7223 */ /* 0x000fe2000000000e */
[----:B------:R-:W-:Y:S01]  /*6ef0*/  F2FP.SATFINITE.E4M3.F32.PACK_AB_MERGE_C R117, R11, R10, RZ ;  /* 0x0000000a0b75723e */ /* 0x000fe200048070ff */
[C---:B------:R-:W-:Y:S01]  /*6f00*/  FMUL R15, R47.reuse, R15 ;  /* 0x0000000f2f0f7220 */ /* 0x040fe20000400000 */
[--C-:B------:R-:W-:Y:S02]  /*6f10*/  HADD2.F32 R63, -RZ, R83.reuse.H0_H0 ;  /* 0x20000053ff3f7230 */ /* 0x100fe40000004100 */
[----:B------:R-:W-:Y:S01]  /*6f20*/  FMUL R18, R47, R18 ;  /* 0x000000122f127220 */ /* 0x000fe20000400000 */
[----:B------:R-:W-:Y:S01]  /*6f30*/  HADD2.F32 R66, -RZ, R83.H1_H1 ;  /* 0x30000053ff427230 */ /* 0x000fe20000004100 */
[----:B------:R-:W-:Y:S01]  /*6f40*/  F2FP.SATFINITE.E4M3.F32.PACK_AB_MERGE_C R117, R9, R8, R117 ;  /* 0x000000080975723e */ /* 0x000fe20004807075 */
[C---:B------:R-:W-:Y:S01]  /*6f50*/  FFMA R15, R49.reuse, R62, R15 ;  /* 0x0000003e310f7223 */ /* 0x040fe2000000000f */
[C---:B------:R-:W-:Y:S01]  /*6f60*/  FFMA R16, R49.reuse, R61, R16 ;  /* 0x0000003d31107223 */ /* 0x040fe20000000010 */
[----:B------:R-:W-:Y:S01]  /*6f70*/  FFMA R17, R49, R64, R17 ;  /* 0x0000004031117223 */ /* 0x000fe20000000011 */
[----:B------:R-:W-:Y:S01]  /*6f80*/  FMUL R19, R47, R19 ;  /* 0x000000132f137220 */ /* 0x000fe20000400000 */
        /* <DEDUP_REMOVED lines=15> */
[----:B------:R-:W-:Y:S01]  /*7080*/  F2FP.F16.E4M3.UNPACK_B R87, R87.H1 ;  /* 0x00000057ff57723e */ /* 0x000fe200030006ff */
        /* <DEDUP_REMOVED lines=32> */
[----:B------:R-:W-:Y:S03]  /*7290*/  IADD3 R79, PT, PT, R44, 0x1, RZ ;  /* 0x000000012c4f7810 */ /* 0x000fe60007ffe0ff */
        /* <DEDUP_REMOVED lines=9> */
[----:B------:R-:W-:Y:S02]  /*7330*/  UIADD3 UR8, UP0, UPT, UR52, 0x680, URZ ;  /* 0x0000068034087890 */ /* 0x000fe4000ff1e0ff */
[----:B------:R-:W-:Y:S02]  /*7340*/  UIADD3 UR5, UPT, UPT, UR41, 0x40, URZ ;  /* 0x0000004029057890 */ /* 0x000fe4000fffe0ff */
[----:B------:R-:W-:Y:S02]  /*7350*/  UIADD3 UR4, UPT, UPT, UR49, 0x3200, URZ ;  /* 0x0000320031047890 */ /* 0x000fe4000fffe0ff */
[----:B------:R-:W-:Y:S01]  /*7360*/  UIADD3.X UR9, UPT, UPT, URZ, UR53, URZ, UP0, !UPT ;  /* 0x00000035ff097290 */ /* 0x000fe200087fe4ff */
[----:B------:R-:W-:Y:S01]  /*7370*/  UMOV UR6, UR42 ;  /* 0x0000002a00067c82 */ /* 0x000fe20008000000 */
[----:B------:R-:W-:Y:S07]  /*7380*/  UMOV UR7, UR36 ;  /* 0x0000002400077c82 */ /* 0x000fee0008000000 */
[----:B------:R2:W-:Y:S01]  /*7390*/  UTMASTG.3D [UR4], [UR8] ;  /* 0x00000004080073b5 */ /* 0x0005e20008010000 */
[----:B------:R0:W-:Y:S01]  /*73a0*/  UTMACMDFLUSH ;  /* 0x00000000000079b7 */ /* 0x0001e20000000000 */
[----:B--2---:R-:W-:Y:S04]  /*73b0*/  DEPBAR.LE SB0, 0x1 ;  /* 0x000080400000791a */ /* 0x004fe80000000000 */
.L_x_103:
[----:B------:R-:W-:Y:S05]  /*73c0*/  BSYNC.RECONVERGENT B0 ;  /* 0x0000000000007941 */ /* 0x000fea0003800200 */
.L_x_102:
[----:B------:R-:W-:Y:S01]  /*73d0*/  BAR.SYNC.DEFER_BLOCKING 0x1, 0x80 ;  /* 0x0042000000007b1d */ /* 0x000fe20000010000 */
[----:B------:R-:W-:Y:S01]  /*73e0*/  ISETP.NE.AND P2, PT, R111, RZ, PT ;  /* 0x000000ff6f00720c */ /* 0x000fe20003f45270 */
[----:B------:R-:W-:Y:S01]  /*73f0*/  IMAD.IADD R20, R43, 0x1, R94 ;  /* 0x000000012b147824 */ /* 0x000fe200078e025e */
[----:B------:R-:W-:Y:S01]  /*7400*/  ISETP.NE.AND P0, PT, R112, 0x2, PT ;  /* 0x000000027000780c */ /* 0x000fe20003f05270 */
[----:B------:R-:W-:Y:S01]  /*7410*/  IMAD.IADD R21, R45, 0x1, R96 ;  /* 0x000000012d157824 */ /* 0x000fe200078e0260 */
[----:B------:R-:W-:Y:S02]  /*7420*/  ISETP.NE.AND P1, PT, R79, 0x4, PT ;  /* 0x000000044f00780c */ /* 0x000fe40003f25270 */
[----:B------:R-:W-:Y:S02]  /*7430*/  SEL R3, RZ, 0x1, P0 ;  /* 0x00000001ff037807 */ /* 0x000fe40000000000 */
[----:B------:R-:W-:Y:S02]  /*7440*/  SEL R0, RZ, 0x1, P1 ;  /* 0x00000001ff007807 */ /* 0x000fe40000800000 */
[----:B------:R-:W-:Y:S02]  /*7450*/  LOP3.LUT R106, R106, R3, RZ, 0x3c, !PT ;  /* 0x000000036a6a7212 */ /* 0x000fe400078e3cff */
[----:B------:R-:W-:Y:S02]  /*7460*/  LOP3.LUT R107, R107, R0, RZ, 0x3c, !PT ;  /* 0x000000006b6b7212 */ /* 0x000fe400078e3cff */
[----:B------:R-:W-:Y:S02]  /*7470*/  @P2 R2UR UR36, R103 ;  /* 0x00000000672422ca */ /* 0x000fe400000e0000 */
[----:B------:R-:W-:Y:S02]  /*7480*/  SEL R112, R112, RZ, P0 ;  /* 0x000000ff70707207 */ /* 0x000fe40000000000 */
[----:B------:R-:W-:Y:S01]  /*7490*/  SEL R44, R79, RZ, P1 ;  /* 0x000000ff4f2c7207 */ /* 0x000fe20000800000 */
[----:B------:R-:W-:Y:S10]  /*74a0*/  @P2 BRA `(.L_x_104) ;  /* 0xffffffd400f82947 */ /* 0x000ff4000383ffff */
[----:B------:R-:W-:Y:S05]  /*74b0*/  EXIT ;  /* 0x000000000000794d */ /* 0x000fea0003800000 */
.L_x_19:
[----:B--2---:R2:W1:Y:S02]  /*74c0*/  SYNCS.PHASECHK.TRANS64.TRYWAIT P0, [R3+URZ+0xe0], R2 ;  /* 0x0000e002030075a7 */ /* 0x00446400080011ff */
[----:B-1----:R-:W-:Y:S05]  /*74d0*/  @!P0 NANOSLEEP.SYNCS 0x989680 ;  /* 0x009896800000895d */ /* 0x002fea0003900000 */
[----:B------:R-:W1:Y:S02]  /*74e0*/  @!P0 SYNCS.PHASECHK.TRANS64 P0, [R3+URZ+0xe0], R2 ;  /* 0x0000e002030085a7 */ /* 0x000e6400080010ff */
[----:B-1----:R-:W-:Y:S05]  /*74f0*/  @!P0 BRA `(.L_x_19) ;  /* 0xfffffffc00f08947 */ /* 0x002fea000383ffff */
[----:B------:R-:W-:Y:S05]  /*7500*/  BRA `(.L_x_105) ;  /* 0xffffffa000287947 */ /* 0x000fea000383ffff */
.L_x_22:
[----:B-1----:R-:W-:-:S07]  /*7510*/  MOV R2, UR33 ;  /* 0x0000002100027c02 */ /* 0x002fce0008000f00 */
.L_x_106:
[----:B-1----:R1:W2:Y:S02]  /*7520*/  SYNCS.PHASECHK.TRANS64.TRYWAIT P0, [R2+URZ+0x20], R5 ;  /* 0x00002005020075a7 */ /* 0x0022a400080011ff */
[----:B--2---:R-:W-:Y:S05]  /*7530*/  @!P0 NANOSLEEP.SYNCS 0x989680 ;  /* 0x009896800000895d */ /* 0x004fea0003900000 */
[----:B------:R-:W2:Y:S02]  /*7540*/  @!P0 SYNCS.PHASECHK.TRANS64 P0, [R2+URZ+0x20], R5 ;  /* 0x00002005020085a7 */ /* 0x000ea400080010ff */
[----:B--2---:R-:W-:Y:S05]  /*7550*/  @!P0 BRA `(.L_x_106) ;  /* 0xfffffffc00f08947 */ /* 0x004fea000383ffff */
[----:B------:R-:W-:Y:S05]  /*7560*/  BRA `(.L_x_21) ;  /* 0xffffffa000787947 */ /* 0x000fea000383ffff */
.L_x_28:
[----:B-1----:R-:W-:-:S07]  /*7570*/  MOV R2, UR33 ;  /* 0x0000002100027c02 */ /* 0x002fce0008000f00 */
.L_x_107:
[----:B-1----:R1:W2:Y:S02]  /*7580*/  SYNCS.PHASECHK.TRANS64.TRYWAIT P0, [R2+URZ+0x20], R5 ;  /* 0x00002005020075a7 */ /* 0x0022a400080011ff */
[----:B--2---:R-:W-:Y:S05]  /*7590*/  @!P0 NANOSLEEP.SYNCS 0x989680 ;  /* 0x009896800000895d */ /* 0x004fea0003900000 */
[----:B------:R-:W2:Y:S02]  /*75a0*/  @!P0 SYNCS.PHASECHK.TRANS64 P0, [R2+URZ+0x20], R5 ;  /* 0x00002005020085a7 */ /* 0x000ea400080010ff */
[----:B--2---:R-:W-:Y:S05]  /*75b0*/  @!P0 BRA `(.L_x_107) ;  /* 0xfffffffc00f08947 */ /* 0x004fea000383ffff */
[----:B------:R-:W-:Y:S05]  /*75c0*/  BRA `(.L_x_27) ;  /* 0xffffffa400507947 */ /* 0x000fea000383ffff */
.L_x_32:
[----:B-1----:R1:W2:Y:S02]  /*75d0*/  SYNCS.PHASECHK.TRANS64.TRYWAIT P0, [R2+URZ+0x70], R3 ;  /* 0x00007003020075a7 */ /* 0x0022a400080011ff */
[----:B--2---:R-:W-:Y:S05]  /*75e0*/  @!P0 NANOSLEEP.SYNCS 0x989680 ;  /* 0x009896800000895d */ /* 0x004fea0003900000 */
[----:B------:R-:W2:Y:S02]  /*75f0*/  @!P0 SYNCS.PHASECHK.TRANS64 P0, [R2+URZ+0x70], R3 ;  /* 0x00007003020085a7 */ /* 0x000ea400080010ff */
[----:B--2---:R-:W-:Y:S05]  /*7600*/  @!P0 BRA `(.L_x_32) ;  /* 0xfffffffc00f08947 */ /* 0x004fea000383ffff */
[----:B------:R-:W-:Y:S05]  /*7610*/  BRA `(.L_x_108) ;  /* 0xffffffa800087947 */ /* 0x000fea000383ffff */
.L_x_36:
[----:B----4-:R-:W-:-:S07]  /*7620*/  MOV R0, UR5 ;  /* 0x0000000500007c02 */ /* 0x010fce0008000f00 */
.L_x_109:
[----:B-1----:R1:W2:Y:S02]  /*7630*/  SYNCS.PHASECHK.TRANS64.TRYWAIT P0, [R0+URZ], R3 ;  /* 0x00000003000075a7 */ /* 0x0022a400080011ff */
[----:B--2---:R-:W-:Y:S05]  /*7640*/  @!P0 NANOSLEEP.SYNCS 0x989680 ;  /* 0x009896800000895d */ /* 0x004fea0003900000 */
[----:B------:R-:W2:Y:S02]  /*7650*/  @!P0 SYNCS.PHASECHK.TRANS64 P0, [R0+URZ], R3 ;  /* 0x00000003000085a7 */ /* 0x000ea400080010ff */
[----:B--2---:R-:W-:Y:S05]  /*7660*/  @!P0 BRA `(.L_x_109) ;  /* 0xfffffffc00f08947 */ /* 0x004fea000383ffff */
[----:B------:R-:W-:Y:S05]  /*7670*/  BRA `(.L_x_110) ;  /* 0xffffffac00787947 */ /* 0x000fea000383ffff */
.L_x_37:
[----:B----4-:R-:W-:-:S07]  /*7680*/  MOV R0, UR5 ;  /* 0x0000000500007c02 */ /* 0x010fce0008000f00 */
.L_x_111:
[----:B-1----:R1:W2:Y:S02]  /*7690*/  SYNCS.PHASECHK.TRANS64.TRYWAIT P0, [R0+URZ], R3 ;  /* 0x00000003000075a7 */ /* 0x0022a400080011ff */
[----:B--2---:R-:W-:Y:S05]  /*76a0*/  @!P0 NANOSLEEP.SYNCS 0x989680 ;  /* 0x009896800000895d */ /* 0x004fea0003900000 */
[----:B------:R-:W2:Y:S02]  /*76b0*/  @!P0 SYNCS.PHASECHK.TRANS64 P0, [R0+URZ], R3 ;  /* 0x00000003000085a7 */ /* 0x000ea400080010ff */
[----:B--2---:R-:W-:Y:S05]  /*76c0*/  @!P0 BRA `(.L_x_111) ;  /* 0xfffffffc00f08947 */ /* 0x004fea000383ffff */
[----:B------:R-:W-:Y:S05]  /*76d0*/  BRA `(.L_x_112) ;  /* 0xffffffac00847947 */ /* 0x000fea000383ffff */
.L_x_38:
[----:B----4-:R-:W-:-:S07]  /*76e0*/  MOV R0, UR5 ;  /* 0x0000000500007c02 */ /* 0x010fce0008000f00 */
.L_x_113:
[----:B-1----:R1:W2:Y:S02]  /*76f0*/  SYNCS.PHASECHK.TRANS64.TRYWAIT P0, [R0+URZ], R3 ;  /* 0x00000003000075a7 */ /* 0x0022a400080011ff */
[----:B--2---:R-:W-:Y:S05]  /*7700*/  @!P0 NANOSLEEP.SYNCS 0x989680 ;  /* 0x009896800000895d */ /* 0x004fea0003900000 */
[----:B------:R-:W2:Y:S02]  /*7710*/  @!P0 SYNCS.PHASECHK.TRANS64 P0, [R0+URZ], R3 ;  /* 0x00000003000085a7 */ /* 0x000ea400080010ff */
[----:B--2---:R-:W-:Y:S05]  /*7720*/  @!P0 BRA `(.L_x_113) ;  /* 0xfffffffc00f08947 */ /* 0x004fea000383ffff */
[----:B------:R-:W-:Y:S05]  /*7730*/  BRA `(.L_x_114) ;  /* 0xffffffac00907947 */ /* 0x000fea000383ffff */
.L_x_41:
[----:B-1----:R1:W2:Y:S02]  /*7740*/  SYNCS.PHASECHK.TRANS64.TRYWAIT P0, [R0+URZ+0xd0], R5 ;  /* 0x0000d005000075a7 */ /* 0x0022a400080011ff */
[----:B--2---:R-:W-:Y:S05]  /*7750*/  @!P0 NANOSLEEP.SYNCS 0x989680 ;  /* 0x009896800000895d */ /* 0x004fea0003900000 */
[----:B------:R-:W2:Y:S02]  /*7760*/  @!P0 SYNCS.PHASECHK.TRANS64 P0, [R0+URZ+0xd0], R5 ;  /* 0x0000d005000085a7 */ /* 0x000ea400080010ff */
[----:B--2---:R-:W-:Y:S05]  /*7770*/  @!P0 BRA `(.L_x_41) ;  /* 0xfffffffc00f08947 */ /* 0x004fea000383ffff */
[----:B------:R-:W-:Y:S05]  /*7780*/  BRA `(.L_x_115) ;  /* 0xffffffac00ec7947 */ /* 0x000fea000383ffff */
.L_x_42:
[----:B------:R-:W-:-:S07]  /*7790*/  MOV R0, UR5 ;  /* 0x0000000500007c02 */ /* 0x000fce0008000f00 */
.L_x_116:
[----:B-1----:R1:W2:Y:S02]  /*77a0*/  SYNCS.PHASECHK.TRANS64.TRYWAIT P0, [R0+URZ+0x80], R5 ;  /* 0x00008005000075a7 */ /* 0x0022a400080011ff */
[----:B--2---:R-:W-:Y:S05]  /*77b0*/  @!P0 NANOSLEEP.SYNCS 0x989680 ;  /* 0x009896800000895d */ /* 0x004fea0003900000 */
[----:B------:R-:W2:Y:S02]  /*77c0*/  @!P0 SYNCS.PHASECHK.TRANS64 P0, [R0+URZ+0x80], R5 ;  /* 0x00008005000085a7 */ /* 0x000ea400080010ff */
[----:B--2---:R-:W-:Y:S05]  /*77d0*/  @!P0 BRA `(.L_x_116) ;  /* 0xfffffffc00f08947 */ /* 0x004fea000383ffff */
[----:B------:R-:W-:Y:S05]  /*77e0*/  BRA `(.L_x_117) ;  /* 0xffffffac00fc7947 */ /* 0x000fea000383ffff */
.L_x_43:
[----:B-1----:R1:W2:Y:S02]  /*77f0*/  SYNCS.PHASECHK.TRANS64.TRYWAIT P1, [R0+URZ+0x70], R5 ;  /* 0x00007005000075a7 */ /* 0x0022a400080211ff */
[----:B--2---:R-:W-:Y:S05]  /*7800*/  @!P1 NANOSLEEP.SYNCS 0x989680 ;  /* 0x009896800000995d */ /* 0x004fea0003900000 */
[----:B------:R-:W2:Y:S02]  /*7810*/  @!P1 SYNCS.PHASECHK.TRANS64 P1, [R0+URZ+0x70], R5 ;  /* 0x00007005000095a7 */ /* 0x000ea400080210ff */
[----:B--2---:R-:W-:Y:S05]  /*7820*/  @!P1 BRA `(.L_x_43) ;  /* 0xfffffffc00f09947 */ /* 0x004fea000383ffff */
[----:B------:R-:W-:Y:S05]  /*7830*/  BRA `(.L_x_118) ;  /* 0xffffffb0002c7947 */ /* 0x000fea000383ffff */
.L_x_46:
[----:B------:R-:W-:-:S07]  /*7840*/  MOV R0, UR5 ;  /* 0x0000000500007c02 */ /* 0x000fce0008000f00 */
.L_x_119:
[----:B-1----:R1:W2:Y:S02]  /*7850*/  SYNCS.PHASECHK.TRANS64.TRYWAIT P0, [R0+URZ+0x80], R3 ;  /* 0x00008003000075a7 */ /* 0x0022a400080011ff */
[----:B--2---:R-:W-:Y:S05]  /*7860*/  @!P0 NANOSLEEP.SYNCS 0x989680 ;  /* 0x009896800000895d */ /* 0x004fea0003900000 */
[----:B------:R-:W2:Y:S02]  /*7870*/  @!P0 SYNCS.PHASECHK.TRANS64 P0, [R0+URZ+0x80], R3 ;  /* 0x00008003000085a7 */ /* 0x000ea400080010ff */
[----:B--2---:R-:W-:Y:S05]  /*7880*/  @!P0 BRA `(.L_x_119) ;  /* 0xfffffffc00f08947 */ /* 0x004fea000383ffff */
[----:B------:R-:W-:Y:S05]  /*7890*/  BRA `(.L_x_45) ;  /* 0xffffffb000807947 */ /* 0x000fea000383ffff */
.L_x_53:
[----:B-1----:R1:W2:Y:S02]  /*78a0*/  SYNCS.PHASECHK.TRANS64.TRYWAIT P1, [R0+URZ+0x70], R5 ;  /* 0x00007005000075a7 */ /* 0x0022a400080211ff */
[----:B--2---:R-:W-:Y:S05]  /*78b0*/  @!P1 NANOSLEEP.SYNCS 0x989680 ;  /* 0x009896800000995d */ /* 0x004fea0003900000 */
[----:B------:R-:W2:Y:S02]  /*78c0*/  @!P1 SYNCS.PHASECHK.TRANS64 P1, [R0+URZ+0x70], R5 ;  /* 0x00007005000095a7 */ /* 0x000ea400080210ff */
[----:B--2---:R-:W-:Y:S05]  /*78d0*/  @!P1 BRA `(.L_x_53) ;  /* 0xfffffffc00f09947 */ /* 0x004fea000383ffff */
[----:B------:R-:W-:Y:S05]  /*78e0*/  BRA `(.L_x_120) ;  /* 0xffffffb800107947 */ /* 0x000fea000383ffff */
.L_x_54:
[----:B------:R-:W-:-:S07]  /*78f0*/  MOV R3, UR6 ;  /* 0x0000000600037c02 */ /* 0x000fce0008000f00 */
.L_x_121:
[----:B-1----:R1:W2:Y:S02]  /*7900*/  SYNCS.PHASECHK.TRANS64.TRYWAIT P0, [R3+URZ+0xb0], R0 ;  /* 0x0000b000030075a7 */ /* 0x0022a400080011ff */
[----:B--2---:R-:W-:Y:S05]  /*7910*/  @!P0 NANOSLEEP.SYNCS 0x989680 ;  /* 0x009896800000895d */ /* 0x004fea0003900000 */
[----:B------:R-:W2:Y:S02]  /*7920*/  @!P0 SYNCS.PHASECHK.TRANS64 P0, [R3+URZ+0xb0], R0 ;  /* 0x0000b000030085a7 */ /* 0x000ea400080010ff */
[----:B--2---:R-:W-:Y:S05]  /*7930*/  @!P0 BRA `(.L_x_121) ;  /* 0xfffffffc00f08947 */ /* 0x004fea000383ffff */
[----:B------:R-:W-:Y:S05]  /*7940*/  BRA `(.L_x_122) ;  /* 0xffffffb800607947 */ /* 0x000fea000383ffff */
.L_x_57:
[----:B------:R-:W-:Y:S07]  /*7950*/  MOV R0, UR11 ;  /* 0x0000000b00007c02 */ /* 0x000fee0008000f00 */
.L_x_123:
[----:B-1----:R1:W2:Y:S02]  /*7960*/  SYNCS.PHASECHK.TRANS64.TRYWAIT P0, [R0+URZ], R3 ;  /* 0x00000003000075a7 */ /* 0x0022a400080011ff */
[----:B--2---:R-:W-:Y:S05]  /*7970*/  @!P0 NANOSLEEP.SYNCS 0x989680 ;  /* 0x009896800000895d */ /* 0x004fea0003900000 */
[----:B------:R-:W2:Y:S02]  /*7980*/  @!P0 SYNCS.PHASECHK.TRANS64 P0, [R0+URZ], R3 ;  /* 0x00000003000085a7 */ /* 0x000ea400080010ff */
[----:B--2---:R-:W-:Y:S05]  /*7990*/  @!P0 BRA `(.L_x_123) ;  /* 0xfffffffc00f08947 */ /* 0x004fea000383ffff */
[----:B------:R-:W-:Y:S05]  /*79a0*/  BRA `(.L_x_56) ;  /* 0xffffffb8007c7947 */ /* 0x000fea000383ffff */
.L_x_60:
[----:B------:R-:W-:-:S07]  /*79b0*/  MOV R0, UR6 ;  /* 0x0000000600007c02 */ /* 0x000fce0008000f00 */
.L_x_124:
[----:B--2---:R2:W4:Y:S02]  /*79c0*/  SYNCS.PHASECHK.TRANS64.TRYWAIT P0, [R0+URZ], R3 ;  /* 0x00000003000075a7 */ /* 0x00452400080011ff */
[----:B----4-:R-:W-:Y:S05]  /*79d0*/  @!P0 NANOSLEEP.SYNCS 0x989680 ;  /* 0x009896800000895d */ /* 0x010fea0003900000 */
[----:B------:R-:W4:Y:S02]  /*79e0*/  @!P0 SYNCS.PHASECHK.TRANS64 P0, [R0+URZ], R3 ;  /* 0x00000003000085a7 */ /* 0x000f2400080010ff */
[----:B----4-:R-:W-:Y:S05]  /*79f0*/  @!P0 BRA `(.L_x_124) ;  /* 0xfffffffc00f08947 */ /* 0x010fea000383ffff */
[----:B------:R-:W-:Y:S05]  /*7a00*/  BRA `(.L_x_125) ;  /* 0xffffffbc00a87947 */ /* 0x000fea000383ffff */
.L_x_61:
[----:B------:R-:W-:-:S07]  /*7a10*/  MOV R0, UR6 ;  /* 0x0000000600007c02 */ /* 0x000fce0008000f00 */
.L_x_126:
[----:B-1----:R1:W2:Y:S02]  /*7a20*/  SYNCS.PHASECHK.TRANS64.TRYWAIT P0, [R0+URZ], R3 ;  /* 0x00000003000075a7 */ /* 0x0022a400080011ff */
[----:B--2---:R-:W-:Y:S05]  /*7a30*/  @!P0 NANOSLEEP.SYNCS 0x989680 ;  /* 0x009896800000895d */ /* 0x004fea0003900000 */
[----:B------:R-:W2:Y:S02]  /*7a40*/  @!P0 SYNCS.PHASECHK.TRANS64 P0, [R0+URZ], R3 ;  /* 0x00000003000085a7 */ /* 0x000ea400080010ff */
[----:B--2---:R-:W-:Y:S05]  /*7a50*/  @!P0 BRA `(.L_x_126) ;  /* 0xfffffffc00f08947 */ /* 0x004fea000383ffff */
[----:B------:R-:W-:Y:S05]  /*7a60*/  BRA `(.L_x_127) ;  /* 0xffffffbc00b47947 */ /* 0x000fea000383ffff */
.L_x_62:
[----:B------:R-:W-:-:S07]  /*7a70*/  MOV R0, UR6 ;  /* 0x0000000600007c02 */ /* 0x000fce0008000f00 */
.L_x_128:
[----:B-1----:R1:W2:Y:S02]  /*7a80*/  SYNCS.PHASECHK.TRANS64.TRYWAIT P0, [R0+URZ], R3 ;  /* 0x00000003000075a7 */ /* 0x0022a400080011ff */
[----:B--2---:R-:W-:Y:S05]  /*7a90*/  @!P0 NANOSLEEP.SYNCS 0x989680 ;  /* 0x009896800000895d */ /* 0x004fea0003900000 */
[----:B------:R-:W2:Y:S02]  /*7aa0*/  @!P0 SYNCS.PHASECHK.TRANS64 P0, [R0+URZ], R3 ;  /* 0x00000003000085a7 */ /* 0x000ea400080010ff */
[----:B--2---:R-:W-:Y:S05]  /*7ab0*/  @!P0 BRA `(.L_x_128) ;  /* 0xfffffffc00f08947 */ /* 0x004fea000383ffff */
[----:B------:R-:W-:Y:S05]  /*7ac0*/  BRA `(.L_x_129) ;  /* 0xffffffbc00c07947 */ /* 0x000fea000383ffff */
.L_x_63:
[----:B------:R-:W-:-:S07]  /*7ad0*/  MOV R0, UR7 ;  /* 0x0000000700007c02 */ /* 0x000fce0008000f00 */
.L_x_130:
[----:B-1----:R1:W2:Y:S02]  /*7ae0*/  SYNCS.PHASECHK.TRANS64.TRYWAIT P0, [R0+URZ], R3 ;  /* 0x00000003000075a7 */ /* 0x0022a400080011ff */
[----:B--2---:R-:W-:Y:S05]  /*7af0*/  @!P0 NANOSLEEP.SYNCS 0x989680 ;  /* 0x009896800000895d */ /* 0x004fea0003900000 */
[----:B------:R-:W2:Y:S02]  /*7b00*/  @!P0 SYNCS.PHASECHK.TRANS64 P0, [R0+URZ], R3 ;  /* 0x00000003000085a7 */ /* 0x000ea400080010ff */
[----:B--2---:R-:W-:Y:S05]  /*7b10*/  @!P0 BRA `(.L_x_130) ;  /* 0xfffffffc00f08947 */ /* 0x004fea000383ffff */
[----:B------:R-:W-:Y:S05]  /*7b20*/  BRA `(.L_x_131) ;  /* 0xffffffbc00cc7947 */ /* 0x000fea000383ffff */
.L_x_68:
[----:B--2---:R2:W3:Y:S02]  /*7b30*/  SYNCS.PHASECHK.TRANS64.TRYWAIT P0, [R0+URZ+0x70], R3 ;  /* 0x00007003000075a7 */ /* 0x0044e400080011ff */
[----:B---3--:R-:W-:Y:S05]  /*7b40*/  @!P0 NANOSLEEP.SYNCS 0x989680 ;  /* 0x009896800000895d */ /* 0x008fea0003900000 */
[----:B------:R-:W3:Y:S02]  /*7b50*/  @!P0 SYNCS.PHASECHK.TRANS64 P0, [R0+URZ+0x70], R3 ;  /* 0x00007003000085a7 */ /* 0x000ee400080010ff */
[----:B---3--:R-:W-:Y:S05]  /*7b60*/  @!P0 BRA `(.L_x_68) ;  /* 0xfffffffc00f08947 */ /* 0x008fea000383ffff */
[----:B------:R-:W-:Y:S05]  /*7b70*/  BRA `(.L_x_132) ;  /* 0xffffffc000d07947 */ /* 0x000fea000383ffff */
.L_x_71:
[----:B------:R-:W-:Y:S07]  /*7b80*/  MOV R0, UR7 ;  /* 0x0000000700007c02 */ /* 0x000fee0008000f00 */
.L_x_133:
[----:B--2---:R2:W3:Y:S02]  /*7b90*/  SYNCS.PHASECHK.TRANS64.TRYWAIT P0, [R0+URZ+0x68], R3 ;  /* 0x00006803000075a7 */ /* 0x0044e400080011ff */
[----:B---3--:R-:W-:Y:S05]  /*7ba0*/  @!P0 NANOSLEEP.SYNCS 0x989680 ;  /* 0x009896800000895d */ /* 0x008fea0003900000 */
[----:B------:R-:W3:Y:S02]  /*7bb0*/  @!P0 SYNCS.PHASECHK.TRANS64 P0, [R0+URZ+0x68], R3 ;  /* 0x00006803000085a7 */ /* 0x000ee400080010ff */
[----:B---3--:R-:W-:Y:S05]  /*7bc0*/  @!P0 BRA `(.L_x_133) ;  /* 0xfffffffc00f08947 */ /* 0x008fea000383ffff */
[----:B------:R-:W-:Y:S05]  /*7bd0*/  BRA `(.L_x_70) ;  /* 0xffffffc400b07947 */ /* 0x000fea000383ffff */
.L_x_74:
[----:B--2---:R-:W-:Y:S07]  /*7be0*/  MOV R3, UR7 ;  /* 0x0000000700037c02 */ /* 0x004fee0008000f00 */
.L_x_134:
[----:B-1----:R1:W2:Y:S02]  /*7bf0*/  SYNCS.PHASECHK.TRANS64.TRYWAIT P0, [R3+URZ+0x50], R12 ;  /* 0x0000500c030075a7 */ /* 0x0022a400080011ff */
[----:B--2---:R-:W-:Y:S05]  /*7c00*/  @!P0 NANOSLEEP.SYNCS 0x989680 ;  /* 0x009896800000895d */ /* 0x004fea0003900000 */
[----:B------:R-:W2:Y:S02]  /*7c10*/  @!P0 SYNCS.PHASECHK.TRANS64 P0, [R3+URZ+0x50], R12 ;  /* 0x0000500c030085a7 */ /* 0x000ea400080010ff */
[----:B--2---:R-:W-:Y:S05]  /*7c20*/  @!P0 BRA `(.L_x_134) ;  /* 0xfffffffc00f08947 */ /* 0x004fea000383ffff */
[----:B------:R-:W-:Y:S05]  /*7c30*/  BRA `(.L_x_135) ;  /* 0xffffffc800287947 */ /* 0x000fea000383ffff */
.L_x_75:
[----:B------:R-:W-:Y:S07]  /*7c40*/  MOV R3, UR7 ;  /* 0x0000000700037c02 */ /* 0x000fee0008000f00 */
.L_x_136:
[----:B-1----:R1:W2:Y:S02]  /*7c50*/  SYNCS.PHASECHK.TRANS64.TRYWAIT P0, [R3+URZ+0x58], R12 ;  /* 0x0000580c030075a7 */ /* 0x0022a400080011ff */
[----:B--2---:R-:W-:Y:S05]  /*7c60*/  @!P0 NANOSLEEP.SYNCS 0x989680 ;  /* 0x009896800000895d */ /* 0x004fea0003900000 */
[----:B------:R-:W2:Y:S02]  /*7c70*/  @!P0 SYNCS.PHASECHK.TRANS64 P0, [R3+URZ+0x58], R12 ;  /* 0x0000580c030085a7 */ /* 0x000ea400080010ff */
[----:B--2---:R-:W-:Y:S05]  /*7c80*/  @!P0 BRA `(.L_x_136) ;  /* 0xfffffffc00f08947 */ /* 0x004fea000383ffff */
[----:B------:R-:W-:Y:S05]  /*7c90*/  BRA `(.L_x_137) ;  /* 0xffffffc800a87947 */ /* 0x000fea000383ffff */
.L_x_77:
[----:B------:R-:W-:-:S07]  /*7ca0*/  MOV R0, UR7 ;  /* 0x0000000700007c02 */ /* 0x000fce0008000f00 */
.L_x_138:
[----:B-1----:R1:W3:Y:S02]  /*7cb0*/  SYNCS.PHASECHK.TRANS64.TRYWAIT P0, [R0+URZ+0x50], R3 ;  /* 0x00005003000075a7 */ /* 0x0022e400080011ff */
[----:B---3--:R-:W-:Y:S05]  /*7cc0*/  @!P0 NANOSLEEP.SYNCS 0x989680 ;  /* 0x009896800000895d */ /* 0x008fea0003900000 */
[----:B------:R-:W3:Y:S02]  /*7cd0*/  @!P0 SYNCS.PHASECHK.TRANS64 P0, [R0+URZ+0x50], R3 ;  /* 0x00005003000085a7 */ /* 0x000ee400080010ff */
[----:B---3--:R-:W-:Y:S05]  /*7ce0*/  @!P0 BRA `(.L_x_138) ;  /* 0xfffffffc00f08947 */ /* 0x008fea000383ffff */
[----:B------:R-:W-:Y:S05]  /*7cf0*/  BRA `(.L_x_139) ;  /* 0xffffffcc00187947 */ /* 0x000fea000383ffff */
.L_x_79:
[----:B--2---:R2:W4:Y:S02]  /*7d00*/  SYNCS.PHASECHK.TRANS64.TRYWAIT P0, [R0+URZ+0x70], R3 ;  /* 0x00007003000075a7 */ /* 0x00452400080011ff */
[----:B----4-:R-:W-:Y:S05]  /*7d10*/  @!P0 NANOSLEEP.SYNCS 0x989680 ;  /* 0x009896800000895d */ /* 0x010fea0003900000 */
[----:B------:R-:W4:Y:S02]  /*7d20*/  @!P0 SYNCS.PHASECHK.TRANS64 P0, [R0+URZ+0x70], R3 ;  /* 0x00007003000085a7 */ /* 0x000f2400080010ff */
[----:B----4-:R-:W-:Y:S05]  /*7d30*/  @!P0 BRA `(.L_x_79) ;  /* 0xfffffffc00f08947 */ /* 0x010fea000383ffff */
[----:B------:R-:W-:Y:S05]  /*7d40*/  BRA `(.L_x_140) ;  /* 0xffffffcc00e47947 */ /* 0x000fea000383ffff */
.L_x_90:
[----:B-1----:R1:W3:Y:S02]  /*7d50*/  SYNCS.PHASECHK.TRANS64.TRYWAIT P1, [R0+URZ+0x40], R3 ;  /* 0x00004003000075a7 */ /* 0x0022e400080211ff */
[----:B---3--:R-:W-:Y:S05]  /*7d60*/  @!P1 NANOSLEEP.SYNCS 0x989680 ;  /* 0x009896800000995d */ /* 0x008fea0003900000 */
[----:B------:R-:W3:Y:S02]  /*7d70*/  @!P1 SYNCS.PHASECHK.TRANS64 P1, [R0+URZ+0x40], R3 ;  /* 0x00004003000095a7 */ /* 0x000ee400080210ff */
[----:B---3--:R-:W-:Y:S05]  /*7d80*/  @!P1 BRA `(.L_x_90) ;  /* 0xfffffffc00f09947 */ /* 0x008fea000383ffff */
[----:B------:R-:W-:Y:S05]  /*7d90*/  BRA `(.L_x_89) ;  /* 0xffffffd800fc7947 */ /* 0x000fea000383ffff */
.L_x_92:
[----:B-1----:R1:W4:Y:S02]  /*7da0*/  SYNCS.PHASECHK.TRANS64.TRYWAIT P0, [R113+URZ+0x90], R2 ;  /* 0x00009002710075a7 */ /* 0x00232400080011ff */
[----:B----4-:R-:W-:Y:S05]  /*7db0*/  @!P0 NANOSLEEP.SYNCS 0x989680 ;  /* 0x009896800000895d */ /* 0x010fea0003900000 */
[----:B------:R-:W4:Y:S02]  /*7dc0*/  @!P0 SYNCS.PHASECHK.TRANS64 P0, [R113+URZ+0x90], R2 ;  /* 0x00009002710085a7 */ /* 0x000f2400080010ff */
[----:B----4-:R-:W-:Y:S05]  /*7dd0*/  @!P0 BRA `(.L_x_92) ;  /* 0xfffffffc00f08947 */ /* 0x010fea000383ffff */
[----:B------:R-:W-:Y:S05]  /*7de0*/  BRA `(.L_x_91) ;  /* 0xffffffdc00507947 */ /* 0x000fea000383ffff */
.L_x_100:
[----:B--2---:R2:W3:Y:S02]  /*7df0*/  SYNCS.PHASECHK.TRANS64.TRYWAIT P0, [R32+URZ+0x40], R3 ;  /* 0x00004003200075a7 */ /* 0x0044e400080011ff */
[----:B---3--:R-:W-:Y:S05]  /*7e00*/  @!P0 NANOSLEEP.SYNCS 0x989680 ;  /* 0x009896800000895d */ /* 0x008fea0003900000 */
[----:B------:R-:W3:Y:S02]  /*7e10*/  @!P0 SYNCS.PHASECHK.TRANS64 P0, [R32+URZ+0x40], R3 ;  /* 0x00004003200085a7 */ /* 0x000ee400080010ff */
[----:B---3--:R-:W-:Y:S05]  /*7e20*/  @!P0 BRA `(.L_x_100) ;  /* 0xfffffffc00f08947 */ /* 0x008fea000383ffff */
[----:B------:R-:W-:Y:S05]  /*7e30*/  BRA `(.L_x_99) ;  /* 0xffffffe800407947 */ /* 0x000fea000383ffff */
        .weak           $__internal_0_$__cuda_sm10x_tcgen05_guardrail_trap_col_being_dealloced_not_returned_by_alloc
        .type           $__internal_0_$__cuda_sm10x_tcgen05_guardrail_trap_col_being_dealloced_not_returned_by_alloc,@function
        .size           $__internal_0_$__cuda_sm10x_tcgen05_guardrail_trap_col_being_dealloced_not_returned_by_alloc,($__internal_1_$__cuda_sm10x_tcgen05_guardrail_trap_phase_invalid_during_alloc - $__internal_0_$__cuda_sm10x_tcgen05_guardrail_trap_col_being_dealloced_not_returned_by_alloc)
$__internal_0_$__cuda_sm10x_tcgen05_guardrail_trap_col_being_dealloced_not_returned_by_alloc:
[----:B------:R-:W-:Y:S05]  /*7e40*/  BPT.TRAP 0x1 ;  /* 0x000000040000795c */ /* 0x000fea0000300000 */
[----:B------:R-:W-:-:S04]  /*7e50*/  HFMA2 R3, -RZ, RZ, 0, 0 ;  /* 0x00000000ff037431 */ /* 0x000fc800000001ff */
[----:B------:R-:W-:Y:S05]  /*7e60*/  RET.REL.NODEC R2 `(_ZN7cutlass13device_kernelINS_4gemm6kernel13GemmUniversalIN4cute5tupleIJiiiiEEENS1_10collective13CollectiveMmaINS1_35MainloopSm100TmaUmmaWarpSpecializedILi4ELi2ELi4ENS5_IJNS4_1CILi1EEESB_SB_EEEEENS5_IJNSA_ILi64EEENSA_ILi128EEENSA_ILi256EEEEEENS_12float_e4m3_tENS5_IJlSB_lEEESI_SJ_NS4_8TiledMMAINS4_8MMA_AtomIJNS4_10MMA_TraitsINS4_19SM100_MMA_F8F6F4_SSEJSI_SI_fSE_SF_NS4_17integral_constantINS4_4UMMA5MajorELSQ_0EEESR_NSO_INSP_7ScaleInELSS_0EEEST_EEEEEENS4_6LayoutISC_NS5_IJNSA_ILi0EEESX_SX_EEEEENS5_IJNS4_10UnderscoreES10_S10_EEEEENS4_13SM90_TMA_LOADENS4_14ComposedLayoutINS4_7SwizzleILi3ELi4ELi3EEENS4_18smem_ptr_flag_bitsILi8EEENSW_INS5_IJNSA_ILi8EEESF_EEENS5_IJSF_SB_EEEEEEEvNS4_8identityES13_S1D_vS1E_EENS_8epilogue10collective18CollectiveEpilogueINS1G_23Sm100TmaWarpSpecializedILi2ELi2ELi32ELb0ELb0EEEJSH_NS5_IJNSW_ISE_SB_EES1L_EEESI_SJ_SI_SJ_NS1G_6fusion15FusionCallbacksIS1K_NS1N_17LinearCombinationISI_fSI_fLNS_15FloatRoundStyleE2EEESH_S1M_JEEENS4_5SM1004TMEM4LOAD26SM100_TMEM_LOAD_16dp32b32xES13_NS14_INS15_ILi2ELi4ELi3EEES18_NSW_INS5_IJS19_SE_EEENS5_IJSE_SB_EEEEEEENS4_39AutoVectorizingCopyWithAssumedAlignmentILi128EEENS4_14SM90_TMA_STOREES21_S23_S23_EEEvvEEEEvNT_6ParamsE) ;  /* 0xffffff8002647950 */ /* 0x000fea0003c3ffff */
        .weak           $__internal_1_$__cuda_sm10x_tcgen05_guardrail_trap_phase_invalid_during_alloc
        .type           $__internal_1_$__cuda_sm10x_tcgen05_guardrail_trap_phase_invalid_during_alloc,@function
        .size           $__internal_1_$__cuda_sm10x_tcgen05_guardrail_trap_phase_invalid_during_alloc,($__internal_2_$__cuda_sm10x_tcgen05_guardrail_trap_unallocated_columns_being_dealloced - $__internal_1_$__cuda_sm10x_tcgen05_guardrail_trap_phase_invalid_during_alloc)
$__internal_1_$__cuda_sm10x_tcgen05_guardrail_trap_phase_invalid_during_alloc:
[----:B------:R-:W-:Y:S05]  /*7e70*/  BPT.TRAP 0x1 ;  /* 0x000000040000795c */ /* 0x000fea0000300000 */
[----:B------:R-:W-:-:S04]  /*7e80*/  MOV R3, 0x0 ;  /* 0x0000000000037802 */ /* 0x000fc80000000f00 */
[----:B------:R-:W-:Y:S05]  /*7e90*/  RET.REL.NODEC R2 `(_ZN7cutlass13device_kernelINS_4gemm6kernel13GemmUniversalIN4cute5tupleIJiiiiEEENS1_10collective13CollectiveMmaINS1_35MainloopSm100TmaUmmaWarpSpecializedILi4ELi2ELi4ENS5_IJNS4_1CILi1EEESB_SB_EEEEENS5_IJNSA_ILi64EEENSA_ILi128EEENSA_ILi256EEEEEENS_12float_e4m3_tENS5_IJlSB_lEEESI_SJ_NS4_8TiledMMAINS4_8MMA_AtomIJNS4_10MMA_TraitsINS4_19SM100_MMA_F8F6F4_SSEJSI_SI_fSE_SF_NS4_17integral_constantINS4_4UMMA5MajorELSQ_0EEESR_NSO_INSP_7ScaleInELSS_0EEEST_EEEEEENS4_6LayoutISC_NS5_IJNSA_ILi0EEESX_SX_EEEEENS5_IJNS4_10UnderscoreES10_S10_EEEEENS4_13SM90_TMA_LOADENS4_14ComposedLayoutINS4_7SwizzleILi3ELi4ELi3EEENS4_18smem_ptr_flag_bitsILi8EEENSW_INS5_IJNSA_ILi8EEESF_EEENS5_IJSF_SB_EEEEEEEvNS4_8identityES13_S1D_vS1E_EENS_8epilogue10collective18CollectiveEpilogueINS1G_23Sm100TmaWarpSpecializedILi2ELi2ELi32ELb0ELb0EEEJSH_NS5_IJNSW_ISE_SB_EES1L_EEESI_SJ_SI_SJ_NS1G_6fusion15FusionCallbacksIS1K_NS1N_17LinearCombinationISI_fSI_fLNS_15FloatRoundStyleE2EEESH_S1M_JEEENS4_5SM1004TMEM4LOAD26SM100_TMEM_LOAD_16dp32b32xES13_NS14_INS15_ILi2ELi4ELi3EEES18_NSW_INS5_IJS19_SE_EEENS5_IJSE_SB_EEEEEEENS4_39AutoVectorizingCopyWithAssumedAlignmentILi128EEENS4_14SM90_TMA_STOREES21_S23_S23_EEEvvEEEEvNT_6ParamsE) ;  /* 0xffffff8002587950 */ /* 0x000fea0003c3ffff */
        .weak           $__internal_2_$__cuda_sm10x_tcgen05_guardrail_trap_unallocated_columns_being_dealloced
        .type           $__internal_2_$__cuda_sm10x_tcgen05_guardrail_trap_unallocated_columns_being_dealloced,@function
        .size           $__internal_2_$__cuda_sm10x_tcgen05_guardrail_trap_unallocated_columns_being_dealloced,(.L_x_142 - $__internal_2_$__cuda_sm10x_tcgen05_guardrail_trap_unallocated_columns_being_dealloced)
$__internal_2_$__cuda_sm10x_tcgen05_guardrail_trap_unallocated_columns_being_dealloced:
[----:B------:R-:W-:Y:S05]  /*7ea0*/  BPT.TRAP 0x1 ;  /* 0x000000040000795c */ /* 0x000fea0000300000 */
[----:B------:R-:W-:-:S04]  /*7eb0*/  HFMA2 R3, -RZ, RZ, 0, 0 ;  /* 0x00000000ff037431 */ /* 0x000fc800000001ff */
[----:B------:R-:W-:Y:S05]  /*7ec0*/  RET.REL.NODEC R2 `(_ZN7cutlass13device_kernelINS_4gemm6kernel13GemmUniversalIN4cute5tupleIJiiiiEEENS1_10collective13CollectiveMmaINS1_35MainloopSm100TmaUmmaWarpSpecializedILi4ELi2ELi4ENS5_IJNS4_1CILi1EEESB_SB_EEEEENS5_IJNSA_ILi64EEENSA_ILi128EEENSA_ILi256EEEEEENS_12float_e4m3_tENS5_IJlSB_lEEESI_SJ_NS4_8TiledMMAINS4_8MMA_AtomIJNS4_10MMA_TraitsINS4_19SM100_MMA_F8F6F4_SSEJSI_SI_fSE_SF_NS4_17integral_constantINS4_4UMMA5MajorELSQ_0EEESR_NSO_INSP_7ScaleInELSS_0EEEST_EEEEEENS4_6LayoutISC_NS5_IJNSA_ILi0EEESX_SX_EEEEENS5_IJNS4_10UnderscoreES10_S10_EEEEENS4_13SM90_TMA_LOADENS4_14ComposedLayoutINS4_7SwizzleILi3ELi4ELi3EEENS4_18smem_ptr_flag_bitsILi8EEENSW_INS5_IJNSA_ILi8EEESF_EEENS5_IJSF_SB_EEEEEEEvNS4_8identityES13_S1D_vS1E_EENS_8epilogue10collective18CollectiveEpilogueINS1G_23Sm100TmaWarpSpecializedILi2ELi2ELi32ELb0ELb0EEEJSH_NS5_IJNSW_ISE_SB_EES1L_EEESI_SJ_SI_SJ_NS1G_6fusion15FusionCallbacksIS1K_NS1N_17LinearCombinationISI_fSI_fLNS_15FloatRoundStyleE2EEESH_S1M_JEEENS4_5SM1004TMEM4LOAD26SM100_TMEM_LOAD_16dp32b32xES13_NS14_INS15_ILi2ELi4ELi3EEES18_NSW_INS5_IJS19_SE_EEENS5_IJSE_SB_EEEEEEENS4_39AutoVectorizingCopyWithAssumedAlignmentILi128EEENS4_14SM90_TMA_STOREES21_S23_S23_EEEvvEEEEvNT_6ParamsE) ;  /* 0xffffff80024c7950 */ /* 0x000fea0003c3ffff */
.L_x_141:
[----:B------:R-:W-:-:S00]  /*7ed0*/  BRA `(.L_x_141) ;  /* 0xfffffffc00fc7947 */ /* 0x000fc0000383ffff */
[----:B------:R-:W-:-:S00]  /*7ee0*/  NOP ;  /* 0x0000000000007918 */ /* 0x000fc00000000000 */
        /* <DEDUP_REMOVED lines=9> */
.L_x_142:


//--------------------- .nv.global.init           --------------------------
	.section	.nv.global.init,"aw",@progbits
.nv.global.init:
	.type		$str$27,@object
	.size		$str$27,($str$28 - $str$27)
$str$27:
        /*0000*/ 	.byte	0x28, 0x61, 0x64, 0x64, 0x72, 0x65, 0x73, 0x73, 0x20, 0x26, 0x20, 0x6d, 0x61, 0x73, 0x6b, 0x29
        /*0010*/ 	.byte	0x20, 0x3d, 0x3d, 0x20, 0x30, 0x00
	.type		$str$28,@object
	.size		$str$28,($str$26 - $str$28)
$str$28:
        /*0016*/ 	.byte	0x2f, 0x74, 0x6d, 0x70, 0x2f, 0x63, 0x75, 0x74, 0x6c, 0x61, 0x73, 0x73, 0x5f, 0x73, 0x77, 0x65
        /*0026*/ 	.byte	0x65, 0x70, 0x5f, 0x73, 0x72, 0x63, 0x2f, 0x69, 0x6e, 0x63, 0x6c, 0x75, 0x64, 0x65, 0x2f, 0x63
        /*0036*/ 	.byte	0x75, 0x74, 0x65, 0x2f, 0x70, 0x6f, 0x69, 0x6e, 0x74, 0x65, 0x72, 0x5f, 0x66, 0x6c, 0x61, 0x67
        /*0046*/ 	.byte	0x67, 0x65, 0x64, 0x2e, 0x68, 0x70, 0x70, 0x00
	.type		$str$26,@object
	.size		$str$26,($str$25 - $str$26)
$str$26:
        /*004e*/ 	.byte	0x2f, 0x74, 0x6d, 0x70, 0x2f, 0x63, 0x75, 0x74, 0x6c, 0x61, 0x73, 0x73, 0x5f, 0x73, 0x77, 0x65
        /*005e*/ 	.byte	0x65, 0x70, 0x5f, 0x73, 0x72, 0x63, 0x2f, 0x69, 0x6e, 0x63, 0x6c, 0x75, 0x64, 0x65, 0x2f, 0x63
        /*006e*/ 	.byte	0x75, 0x74, 0x65, 0x2f, 0x61, 0x74, 0x6f, 0x6d, 0x2f, 0x63, 0x6f, 0x70, 0x79, 0x5f, 0x74, 0x72
        /*007e*/ 	.byte	0x61, 0x69, 0x74, 0x73, 0x5f, 0x73, 0x6d, 0x31, 0x30, 0x30, 0x2e, 0x68, 0x70, 0x70, 0x00
	.type		$str$25,@object
	.size		$str$25,(__unnamed_1 - $str$25)
$str$25:
        /*008d*/ 	.byte	0x28, 0x28, 0x75, 0x69, 0x6e, 0x74, 0x33, 0x32, 0x5f, 0x74, 0x28, 0x74, 0x68, 0x72, 0x65, 0x61
        /*009d*/ 	.byte	0x64, 0x49, 0x64, 0x78, 0x2e, 0x78, 0x29, 0x20, 0x2f, 0x20, 0x33, 0x32, 0x29, 0x20, 0x25, 0x20
        /*00ad*/ 	.byte	0x34, 0x29, 0x20, 0x3d, 0x3d, 0x20, 0x28, 0x28, 0x28, 0x74, 0x6d, 0x65, 0x6d, 0x5f, 0x61, 0x64
        /*00bd*/ 	.byte	0x64, 0x72, 0x20, 0x3e, 0x3e, 0x20, 0x31, 0x36, 0x29, 0x20, 0x2f, 0x20, 0x33, 0x32, 0x29, 0x20
        /*00cd*/ 	.byte	0x25, 0x20, 0x34, 0x29, 0x00
	.type		__unnamed_1,@object
	.size		__unnamed_1,(__unnamed_2 - __unnamed_1)
__unnamed_1:
        /*00d2*/ 	.byte	0x61, 0x75, 0x74, 0x6f, 0x20, 0x63, 0x75, 0x74, 0x65, 0x3a, 0x3a, 0x61, 0x73, 0x5f, 0x70, 0x6f
        /* <DEDUP_REMOVED lines=24> */
        /*0262*/ 	.byte	0x3c, 0x34, 0x30, 0x39, 0x36, 0x3e, 0x3e, 0x3e, 0x3e, 0x5d, 0x00
	.type		__unnamed_2,@object
	.size		__unnamed_2,(.L_2 - __unnamed_2)
__unnamed_2:
        /* <DEDUP_REMOVED lines=40> */
        /*04ed*/ 	.byte	0x74, 0x65, 0x3a, 0x3a, 0x43, 0x3c, 0x30, 0x3e, 0x3e, 0x3e, 0x3e, 0x5d, 0x00
.L_2:


//--------------------- .nv.shared._ZN7cutlass13device_kernelINS_4gemm6kernel13GemmUniversalIN4cute5tupleIJiiiiEEENS1_10collective13CollectiveMmaINS1_35MainloopSm100TmaUmmaWarpSpecializedILi4ELi2ELi4ENS5_IJNS4_1CILi1EEESB_SB_EEEEENS5_IJNSA_ILi64EEENSA_ILi128EEENSA_ILi256EEEEEENS_12float_e4m3_tENS5_IJlSB_lEEESI_SJ_NS4_8TiledMMAINS4_8MMA_AtomIJNS4_10MMA_TraitsINS4_19SM100_MMA_F8F6F4_SSEJSI_SI_fSE_SF_NS4_17integral_constantINS4_4UMMA5MajorELSQ_0EEESR_NSO_INSP_7ScaleInELSS_0EEEST_EEEEEENS4_6LayoutISC_NS5_IJNSA_ILi0EEESX_SX_EEEEENS5_IJNS4_10UnderscoreES10_S10_EEEEENS4_13SM90_TMA_LOADENS4_14ComposedLayoutINS4_7SwizzleILi3ELi4ELi3EEENS4_18smem_ptr_flag_bitsILi8EEENSW_INS5_IJNSA_ILi8EEESF_EEENS5_IJSF_SB_EEEEEEEvNS4_8identityES13_S1D_vS1E_EENS_8epilogue10collective18CollectiveEpilogueINS1G_23Sm100TmaWarpSpecializedILi2ELi2ELi32ELb0ELb0EEEJSH_NS5_IJNSW_ISE_SB_EES1L_EEESI_SJ_SI_SJ_NS1G_6fusion15FusionCallbacksIS1K_NS1N_17LinearCombinationISI_fSI_fLNS_15FloatRoundStyleE2EEESH_S1M_JEEENS4_5SM1004TMEM4LOAD26SM100_TMEM_LOAD_16dp32b32xES13_NS14_INS15_ILi2ELi4ELi3EEES18_NSW_INS5_IJS19_SE_EEENS5_IJSE_SB_EEEEEEENS4_39AutoVectorizingCopyWithAssumedAlignmentILi128EEENS4_14SM90_TMA_STOREES21_S23_S23_EEEvvEEEEvNT_6ParamsE --------------------------
	.section	.nv.shared._ZN7cutlass13device_kernelINS_4gemm6kernel13GemmUniversalIN4cute5tupleIJiiiiEEENS1_10collective13CollectiveMmaINS1_35MainloopSm100TmaUmmaWarpSpecializedILi4ELi2ELi4ENS5_IJNS4_1CILi1EEESB_SB_EEEEENS5_IJNSA_ILi64EEENSA_ILi128EEENSA_ILi256EEEEEENS_12float_e4m3_tENS5_IJlSB_lEEESI_SJ_NS4_8TiledMMAINS4_8MMA_AtomIJNS4_10MMA_TraitsINS4_19SM100_MMA_F8F6F4_SSEJSI_SI_fSE_SF_NS4_17integral_constantINS4_4UMMA5MajorELSQ_0EEESR_NSO_INSP_7ScaleInELSS_0EEEST_EEEEEENS4_6LayoutISC_NS5_IJNSA_ILi0EEESX_SX_EEEEENS5_IJNS4_10UnderscoreES10_S10_EEEEENS4_13SM90_TMA_LOADENS4_14ComposedLayoutINS4_7SwizzleILi3ELi4ELi3EEENS4_18smem_ptr_flag_bitsILi8EEENSW_INS5_IJNSA_ILi8EEESF_EEENS5_IJSF_SB_EEEEEEEvNS4_8identityES13_S1D_vS1E_EENS_8epilogue10collective18CollectiveEpilogueINS1G_23Sm100TmaWarpSpecializedILi2ELi2ELi32ELb0ELb0EEEJSH_NS5_IJNSW_ISE_SB_EES1L_EEESI_SJ_SI_SJ_NS1G_6fusion15FusionCallbacksIS1K_NS1N_17LinearCombinationISI_fSI_fLNS_15FloatRoundStyleE2EEESH_S1M_JEEENS4_5SM1004TMEM4LOAD26SM100_TMEM_LOAD_16dp32b32xES13_NS14_INS15_ILi2ELi4ELi3EEES18_NSW_INS5_IJS19_SE_EEENS5_IJSE_SB_EEEEEEENS4_39AutoVectorizingCopyWithAssumedAlignmentILi128EEENS4_14SM90_TMA_STOREES21_S23_S23_EEEvvEEEEvNT_6ParamsE,"aw",@nobits
	.sectionflags	@""
	.align	16
	.zero		1024


//--------------------- .nv.shared.reserved.0     --------------------------
	.section	.nv.shared.reserved.0,"aw",@nobits
	.weak		__nv_reservedSMEM_offset_0_alias
	.size		__nv_reservedSMEM_offset_0_alias, 0, 64
	.other		__nv_reservedSMEM_offset_0_alias,@"STO_CUDA_RESERVED_SHARED STV_DEFAULT"
__nv_reservedSMEM_offset_0_alias:
	.zero		0
.nv.shared.reserved.0:
	.zero		64
	.weak		__nv_reservedSMEM_tcgen05_partition
	.type		__nv_reservedSMEM_tcgen05_partition,@object
	.size		__nv_reservedSMEM_tcgen05_partition,(.L_0 - __nv_reservedSMEM_tcgen05_partition)
__nv_reservedSMEM_tcgen05_partition:
	.zero		32
.L_0:


//--------------------- .nv.global                --------------------------
	.section	.nv.global,"aw",@nobits
.nv.global:
	.type		_ZN40_INTERNAL_6afda60f_4_k_cu_e9636d3a_110374cute1_E,@object
	.size		_ZN40_INTERNAL_6afda60f_4_k_cu_e9636d3a_110374cute1_E,(_ZN40_INTERNAL_6afda60f_4_k_cu_e9636d3a_110374cuda3std3__45__cpo6cbeginE - _ZN40_INTERNAL_6afda60f_4_k_cu_e9636d3a_110374cute1_E)
_ZN40_INTERNAL_6afda60f_4_k_cu_e9636d3a_110374cute1_E:
	.zero		1
	.type		_ZN40_INTERNAL_6afda60f_4_k_cu_e9636d3a_110374cuda3std3__45__cpo6cbeginE,@object
	.size		_ZN40_INTERNAL_6afda60f_4_k_cu_e9636d3a_110374cuda3std3__45__cpo6cbeginE,(_ZN40_INTERNAL_6afda60f_4_k_cu_e9636d3a_110374cuda3std3__48in_placeE - _ZN40_INTERNAL_6afda60f_4_k_cu_e9636d3a_110374cuda3std3__45__cpo6cbeginE)
_ZN40_INTERNAL_6afda60f_4_k_cu_e9636d3a_110374cuda3std3__45__cpo6cbeginE:
	.zero		1
	.type		_ZN40_INTERNAL_6afda60f_4_k_cu_e9636d3a_110374cuda3std3__48in_placeE,@object
	.size		_ZN40_INTERNAL_6afda60f_4_k_cu_e9636d3a_110374cuda3std3__48in_placeE,(_ZN40_INTERNAL_6afda60f_4_k_cu_e9636d3a_110374cuda3std6ranges3__45__cpo9iter_moveE - _ZN40_INTERNAL_6afda60f_4_k_cu_e9636d3a_110374cuda3std3__48in_placeE)
_ZN40_INTERNAL_6afda60f_4_k_cu_e9636d3a_110374cuda3std3__48in_placeE:
	.zero		1
	.type		_ZN40_INTERNAL_6afda60f_4_k_cu_e9636d3a_110374cuda3std6ranges3__45__cpo9iter_moveE,@object
	.size		_ZN40_INTERNAL_6afda60f_4_k_cu_e9636d3a_110374cuda3std6ranges3__45__cpo9iter_moveE,(_ZN40_INTERNAL_6afda60f_4_k_cu_e9636d3a_110374cuda3std3__45__cpo5beginE - _ZN40_INTERNAL_6afda60f_4_k_cu_e9636d3a_110374cuda3std6ranges3__45__cpo9iter_moveE)
_ZN40_INTERNAL_6afda60f_4_k_cu_e9636d3a_110374cuda3std6ranges3__45__cpo9iter_moveE:
	.zero		1
	.type		_ZN40_INTERNAL_6afda60f_4_k_cu_e9636d3a_110374cuda3std3__45__cpo5beginE,@object
	.size		_ZN40_INTERNAL_6afda60f_4_k_cu_e9636d3a_110374cuda3std3__45__cpo5beginE,(_ZN40_INTERNAL_6afda60f_4_k_cu_e9636d3a_110374cuda3std3__442_GLOBAL__N__6afda60f_4_k_cu_e9636d3a_110376ignoreE - _ZN40_INTERNAL_6afda60f_4_k_cu_e9636d3a_110374cuda3std3__45__cpo5beginE)
_ZN40_INTERNAL_6afda60f_4_k_cu_e9636d3a_110374cuda3std3__45__cpo5beginE:
	.zero		1
	.type		_ZN40_INTERNAL_6afda60f_4_k_cu_e9636d3a_110374cuda3std3__442_GLOBAL__N__6afda60f_4_k_cu_e9636d3a_110376ignoreE,@object
	.size		_ZN40_INTERNAL_6afda60f_4_k_cu_e9636d3a_110374cuda3std3__442_GLOBAL__N__6afda60f_4_k_cu_e9636d3a_110376ignoreE,(_ZN40_INTERNAL_6afda60f_4_k_cu_e9636d3a_110374cute7productE - _ZN40_INTERNAL_6afda60f_4_k_cu_e9636d3a_110374cuda3std3__442_GLOBAL__N__6afda60f_4_k_cu_e9636d3a_110376ignoreE)
_ZN40_INTERNAL_6afda60f_4_k_cu_e9636d3a_110374cuda3std3__442_GLOBAL__N__6afda60f_4_k_cu_e9636d3a_110376ignoreE:
	.zero		1
	.type		_ZN40_INTERNAL_6afda60f_4_k_cu_e9636d3a_110374cute7productE,@object
	.size		_ZN40_INTERNAL_6afda60f_4_k_cu_e9636d3a_110374cute7productE,(_ZN40_INTERNAL_6afda60f_4_k_cu_e9636d3a_110374cuda3std3__45__cpo3endE - _ZN40_INTERNAL_6afda60f_4_k_cu_e9636d3a_110374cute7productE)
_ZN40_INTERNAL_6afda60f_4_k_cu_e9636d3a_110374cute7productE:
	.zero		1
	.type		_ZN40_INTERNAL_6afda60f_4_k_cu_e9636d3a_110374cuda3std3__45__cpo3endE,@object
	.size		_ZN40_INTERNAL_6afda60f_4_k_cu_e9636d3a_110374cuda3std3__45__cpo3endE,(_ZN40_INTERNAL_6afda60f_4_k_cu_e9636d3a_110374cuda3std3__419piecewise_constructE - _ZN40_INTERNAL_6afda60f_4_k_cu_e9636d3a_110374cuda3std3__45__cpo3endE)
_ZN40_INTERNAL_6afda60f_4_k_cu_e9636d3a_110374cuda3std3__45__cpo3endE:
	.zero		1
	.type		_ZN40_INTERNAL_6afda60f_4_k_cu_e9636d3a_110374cuda3std3__419piecewise_constructE,@object
	.size		_ZN40_INTERNAL_6afda60f_4_k_cu_e9636d3a_110374cuda3std3__419piecewise_constructE,(_ZN40_INTERNAL_6afda60f_4_k_cu_e9636d3a_110374cuda3std3__45__cpo4cendE - _ZN40_INTERNAL_6afda60f_4_k_cu_e9636d3a_110374cuda3std3__419piecewise_constructE)
_ZN40_INTERNAL_6afda60f_4_k_cu_e9636d3a_110374cuda3std3__419piecewise_constructE:
	.zero		1
	.type		_ZN40_INTERNAL_6afda60f_4_k_cu_e9636d3a_110374cuda3std3__45__cpo4cendE,@object
	.size		_ZN40_INTERNAL_6afda60f_4_k_cu_e9636d3a_110374cuda3std3__45__cpo4cendE,(_ZN40_INTERNAL_6afda60f_4_k_cu_e9636d3a_110374cuda3std6ranges3__45__cpo4swapE - _ZN40_INTERNAL_6afda60f_4_k_cu_e9636d3a_110374cuda3std3__45__cpo4cendE)
_ZN40_INTERNAL_6afda60f_4_k_cu_e9636d3a_110374cuda3std3__45__cpo4cendE:
	.zero		1
	.type		_ZN40_INTERNAL_6afda60f_4_k_cu_e9636d3a_110374cuda3std6ranges3__45__cpo4swapE,@object
	.size		_ZN40_INTERNAL_6afda60f_4_k_cu_e9636d3a_110374cuda3std6ranges3__45__cpo4swapE,(.L_10 - _ZN40_INTERNAL_6afda60f_4_k_cu_e9636d3a_110374cuda3std6ranges3__45__cpo4swapE)
_ZN40_INTERNAL_6afda60f_4_k_cu_e9636d3a_110374cuda3std6ranges3__45__cpo4swapE:
	.zero		1
.L_10:


//--------------------- .nv.constant0._ZN7cutlass13device_kernelINS_4gemm6kernel13GemmUniversalIN4cute5tupleIJiiiiEEENS1_10collective13CollectiveMmaINS1_35MainloopSm100TmaUmmaWarpSpecializedILi4ELi2ELi4ENS5_IJNS4_1CILi1EEESB_SB_EEEEENS5_IJNSA_ILi64EEENSA_ILi128EEENSA_ILi256EEEEEENS_12float_e4m3_tENS5_IJlSB_lEEESI_SJ_NS4_8TiledMMAINS4_8MMA_AtomIJNS4_10MMA_TraitsINS4_19SM100_MMA_F8F6F4_SSEJSI_SI_fSE_SF_NS4_17integral_constantINS4_4UMMA5MajorELSQ_0EEESR_NSO_INSP_7ScaleInELSS_0EEEST_EEEEEENS4_6LayoutISC_NS5_IJNSA_ILi0EEESX_SX_EEEEENS5_IJNS4_10UnderscoreES10_S10_EEEEENS4_13SM90_TMA_LOADENS4_14ComposedLayoutINS4_7SwizzleILi3ELi4ELi3EEENS4_18smem_ptr_flag_bitsILi8EEENSW_INS5_IJNSA_ILi8EEESF_EEENS5_IJSF_SB_EEEEEEEvNS4_8identityES13_S1D_vS1E_EENS_8epilogue10collective18CollectiveEpilogueINS1G_23Sm100TmaWarpSpecializedILi2ELi2ELi32ELb0ELb0EEEJSH_NS5_IJNSW_ISE_SB_EES1L_EEESI_SJ_SI_SJ_NS1G_6fusion15FusionCallbacksIS1K_NS1N_17LinearCombinationISI_fSI_fLNS_15FloatRoundStyleE2EEESH_S1M_JEEENS4_5SM1004TMEM4LOAD26SM100_TMEM_LOAD_16dp32b32xES13_NS14_INS15_ILi2ELi4ELi3EEES18_NSW_INS5_IJS19_SE_EEENS5_IJSE_SB_EEEEEEENS4_39AutoVectorizingCopyWithAssumedAlignmentILi128EEENS4_14SM90_TMA_STOREES21_S23_S23_EEEvvEEEEvNT_6ParamsE --------------------------
	.section	.nv.constant0._ZN7cutlass13device_kernelINS_4gemm6kernel13GemmUniversalIN4cute5tupleIJiiiiEEENS1_10collective13CollectiveMmaINS1_35MainloopSm100TmaUmmaWarpSpecializedILi4ELi2ELi4ENS5_IJNS4_1CILi1EEESB_SB_EEEEENS5_IJNSA_ILi64EEENSA_ILi128EEENSA_ILi256EEEEEENS_12float_e4m3_tENS5_IJlSB_lEEESI_SJ_NS4_8TiledMMAINS4_8MMA_AtomIJNS4_10MMA_TraitsINS4_19SM100_MMA_F8F6F4_SSEJSI_SI_fSE_SF_NS4_17integral_constantINS4_4UMMA5MajorELSQ_0EEESR_NSO_INSP_7ScaleInELSS_0EEEST_EEEEEENS4_6LayoutISC_NS5_IJNSA_ILi0EEESX_SX_EEEEENS5_IJNS4_10UnderscoreES10_S10_EEEEENS4_13SM90_TMA_LOADENS4_14ComposedLayoutINS4_7SwizzleILi3ELi4ELi3EEENS4_18smem_ptr_flag_bitsILi8EEENSW_INS5_IJNSA_ILi8EEESF_EEENS5_IJSF_SB_EEEEEEEvNS4_8identityES13_S1D_vS1E_EENS_8epilogue10collective18CollectiveEpilogueINS1G_23Sm100TmaWarpSpecializedILi2ELi2ELi32ELb0ELb0EEEJSH_NS5_IJNSW_ISE_SB_EES1L_EEESI_SJ_SI_SJ_NS1G_6fusion15FusionCallbacksIS1K_NS1N_17LinearCombinationISI_fSI_fLNS_15FloatRoundStyleE2EEESH_S1M_JEEENS4_5SM1004TMEM4LOAD26SM100_TMEM_LOAD_16dp32b32xES13_NS14_INS15_ILi2ELi4ELi3EEES18_NSW_INS5_IJS19_SE_EEENS5_IJSE_SB_EEEEEEENS4_39AutoVectorizingCopyWithAssumedAlignmentILi128EEENS4_14SM90_TMA_STOREES21_S23_S23_EEEvvEEEEvNT_6ParamsE,"a",@progbits
	.sectionflags	@""
	.align	4
.nv.constant0._ZN7cutlass13device_kernelINS_4gemm6kernel13GemmUniversalIN4cute5tupleIJiiiiEEENS1_10collective13CollectiveMmaINS1_35MainloopSm100TmaUmmaWarpSpecializedILi4ELi2ELi4ENS5_IJNS4_1CILi1EEESB_SB_EEEEENS5_IJNSA_ILi64EEENSA_ILi128EEENSA_ILi256EEEEEENS_12float_e4m3_tENS5_IJlSB_lEEESI_SJ_NS4_8TiledMMAINS4_8MMA_AtomIJNS4_10MMA_TraitsINS4_19SM100_MMA_F8F6F4_SSEJSI_SI_fSE_SF_NS4_17integral_constantINS4_4UMMA5MajorELSQ_0EEESR_NSO_INSP_7ScaleInELSS_0EEEST_EEEEEENS4_6LayoutISC_NS5_IJNSA_ILi0EEESX_SX_EEEEENS5_IJNS4_10UnderscoreES10_S10_EEEEENS4_13SM90_TMA_LOADENS4_14ComposedLayoutINS4_7SwizzleILi3ELi4ELi3EEENS4_18smem_ptr_flag_bitsILi8EEENSW_INS5_IJNSA_ILi8EEESF_EEENS5_IJSF_SB_EEEEEEEvNS4_8identityES13_S1D_vS1E_EENS_8epilogue10collective18CollectiveEpilogueINS1G_23Sm100TmaWarpSpecializedILi2ELi2ELi32ELb0ELb0EEEJSH_NS5_IJNSW_ISE_SB_EES1L_EEESI_SJ_SI_SJ_NS1G_6fusion15FusionCallbacksIS1K_NS1N_17LinearCombinationISI_fSI_fLNS_15FloatRoundStyleE2EEESH_S1M_JEEENS4_5SM1004TMEM4LOAD26SM100_TMEM_LOAD_16dp32b32xES13_NS14_INS15_ILi2ELi4ELi3EEES18_NSW_INS5_IJS19_SE_EEENS5_IJSE_SB_EEEEEEENS4_39AutoVectorizingCopyWithAssumedAlignmentILi128EEENS4_14SM90_TMA_STOREES21_S23_S23_EEEvvEEEEvNT_6ParamsE:
	.zero		2944


//--------------------- SYMBOLS --------------------------

	.type		.nv.reservedSmem.offset0,@object
	.size		.nv.reservedSmem.offset0,0x4
	.type		.nv.reservedSmem.cap,@object
	.size		.nv.reservedSmem.cap,0x4
	.type		__assertfail,@function
